	.target	sm_90a

	.elftype	@"ET_EXEC"


//--------------------- .note.nv.tkinfo           --------------------------
	.section	.note.nv.tkinfo,"",@"SHT_NOTE"
	.sectionflags	@"SHF_NOTE_NV_TKINFO"
	.tkinfo
        /*0018*/ 	.word	0x00000002
        /*0030*/ 	.string	""
        /*0030*/ 	.string	"ptxas"
        /*0030*/ 	.string	"Cuda compilation tools, release 13.0, V13.0.88"
        /*0030*/ 	.string	"Build cuda_13.0.r13.0/compiler.36424714_0"
        /*0030*/ 	.string	"-arch sm_90a -m 64 "



//--------------------- .note.nv.cuinfo           --------------------------
	.section	.note.nv.cuinfo,"",@"SHT_NOTE"
	.sectionflags	@"SHF_NOTE_NV_CUINFO"
        /*0018*/ 	.short	0x0002
        /*001a*/ 	.short	0x005a
        /*001c*/ 	.short	0x0082
	.zero		2


//--------------------- .nv.info                  --------------------------
	.section	.nv.info,"",@"SHT_CUDA_INFO"
	.align	4


	//----- nvinfo : EIATTR_REGCOUNT
	.align		4
        /*0000*/ 	.byte	0x04, 0x2f
        /*0002*/ 	.short	(.L_12 - .L_11)
	.align		4
.L_11:
        /*0004*/ 	.word	index@(_ZN7cutlass13device_kernelINS_4gemm6kernel13GemmUniversalIN4cute5tupleIJiiiiEEENS1_10collective13CollectiveMmaINS1_37MainloopSm90TmaGmmaWarpSpecializedFP8ILi16ENS5_IJNS4_1CILi2EEENSA_ILi1EEESC_EEENS1_35KernelTmaWarpSpecializedCooperativeEEENS5_IJNSA_ILi192EEENSA_ILi32EEENSA_ILi64EEEEEENS_12float_e4m3_tENS5_IJlSC_lEEESK_SL_NS4_8TiledMMAINS4_8MMA_AtomIJNS4_4SM904GMMA30MMA_64x32x32_F32E4M3E4M3_SS_TNILNSP_7ScaleInE1ELSR_1EEEEEENS4_6LayoutISD_NS5_IJSC_NSA_ILi0EEESV_EEEEENS5_IJNS4_10UnderscoreESY_SY_EEEEENS4_13SM90_TMA_LOADENS4_14ComposedLayoutINS4_7SwizzleILi2ELi4ELi3EEENS4_18smem_ptr_flag_bitsILi8EEENSU_INS5_IJNSA_ILi8EEESI_EEENS5_IJSI_SC_EEEEEEEvNS4_8identityENS4_23SM90_TMA_LOAD_MULTICASTES1B_vS1C_EENS_8epilogue10collective6detail29Sm90TmaWarpSpecializedAdapterINS1G_15DefaultEpilogueISK_SL_SL_NS1F_6thread17LinearCombinationISK_Li1EffLNS1K_9ScaleType4KindE0ELNS_15FloatRoundStyleE2ESK_EENS1_15EpilogueDefaultEEEEEvvEEEEvNT_6ParamsE)
        /*0008*/ 	.word	0x000000a8


	//----- nvinfo : EIATTR_FRAME_SIZE
	.align		4
.L_12:
        /*000c*/ 	.byte	0x04, 0x11
        /*000e*/ 	.short	(.L_14 - .L_13)
	.align		4
.L_13:
        /*0010*/ 	.word	index@(_ZN7cutlass13device_kernelINS_4gemm6kernel13GemmUniversalIN4cute5tupleIJiiiiEEENS1_10collective13CollectiveMmaINS1_37MainloopSm90TmaGmmaWarpSpecializedFP8ILi16ENS5_IJNS4_1CILi2EEENSA_ILi1EEESC_EEENS1_35KernelTmaWarpSpecializedCooperativeEEENS5_IJNSA_ILi192EEENSA_ILi32EEENSA_ILi64EEEEEENS_12float_e4m3_tENS5_IJlSC_lEEESK_SL_NS4_8TiledMMAINS4_8MMA_AtomIJNS4_4SM904GMMA30MMA_64x32x32_F32E4M3E4M3_SS_TNILNSP_7ScaleInE1ELSR_1EEEEEENS4_6LayoutISD_NS5_IJSC_NSA_ILi0EEESV_EEEEENS5_IJNS4_10UnderscoreESY_SY_EEEEENS4_13SM90_TMA_LOADENS4_14ComposedLayoutINS4_7SwizzleILi2ELi4ELi3EEENS4_18smem_ptr_flag_bitsILi8EEENSU_INS5_IJNSA_ILi8EEESI_EEENS5_IJSI_SC_EEEEEEEvNS4_8identityENS4_23SM90_TMA_LOAD_MULTICASTES1B_vS1C_EENS_8epilogue10collective6detail29Sm90TmaWarpSpecializedAdapterINS1G_15DefaultEpilogueISK_SL_SL_NS1F_6thread17LinearCombinationISK_Li1EffLNS1K_9ScaleType4KindE0ELNS_15FloatRoundStyleE2ESK_EENS1_15EpilogueDefaultEEEEEvvEEEEvNT_6ParamsE)
        /*0014*/ 	.word	0x00000000


	//----- nvinfo : EIATTR_MIN_STACK_SIZE
	.align		4
.L_14:
        /*0018*/ 	.byte	0x04, 0x12
        /*001a*/ 	.short	(.L_16 - .L_15)
	.align		4
.L_15:
        /*001c*/ 	.word	index@(_ZN7cutlass13device_kernelINS_4gemm6kernel13GemmUniversalIN4cute5tupleIJiiiiEEENS1_10collective13CollectiveMmaINS1_37MainloopSm90TmaGmmaWarpSpecializedFP8ILi16ENS5_IJNS4_1CILi2EEENSA_ILi1EEESC_EEENS1_35KernelTmaWarpSpecializedCooperativeEEENS5_IJNSA_ILi192EEENSA_ILi32EEENSA_ILi64EEEEEENS_12float_e4m3_tENS5_IJlSC_lEEESK_SL_NS4_8TiledMMAINS4_8MMA_AtomIJNS4_4SM904GMMA30MMA_64x32x32_F32E4M3E4M3_SS_TNILNSP_7ScaleInE1ELSR_1EEEEEENS4_6LayoutISD_NS5_IJSC_NSA_ILi0EEESV_EEEEENS5_IJNS4_10UnderscoreESY_SY_EEEEENS4_13SM90_TMA_LOADENS4_14ComposedLayoutINS4_7SwizzleILi2ELi4ELi3EEENS4_18smem_ptr_flag_bitsILi8EEENSU_INS5_IJNSA_ILi8EEESI_EEENS5_IJSI_SC_EEEEEEEvNS4_8identityENS4_23SM90_TMA_LOAD_MULTICASTES1B_vS1C_EENS_8epilogue10collective6detail29Sm90TmaWarpSpecializedAdapterINS1G_15DefaultEpilogueISK_SL_SL_NS1F_6thread17LinearCombinationISK_Li1EffLNS1K_9ScaleType4KindE0ELNS_15FloatRoundStyleE2ESK_EENS1_15EpilogueDefaultEEEEEvvEEEEvNT_6ParamsE)
        /*0020*/ 	.word	0x00000000
.L_16:


//--------------------- .nv.compat                --------------------------
	.section	.nv.compat,"",@"SHT_CUDA_COMPAT_INFO"
	.align	4
        /*0000*/ 	.byte	0x02, 0x09, 0x01, 0x00, 0x02, 0x02, 0x04, 0x00, 0x02, 0x05, 0x05, 0x00, 0x03, 0x07, 0x01, 0x01
        /*0010*/ 	.byte	0x02, 0x03, 0x01, 0x00, 0x02, 0x06, 0x01, 0x00, 0x04, 0x0b, 0x08, 0x00, 0x00, 0x00, 0x00, 0x00
        /*0020*/ 	.byte	0x00, 0x00, 0x00, 0x00


//--------------------- .nv.info._ZN7cutlass13device_kernelINS_4gemm6kernel13GemmUniversalIN4cute5tupleIJiiiiEEENS1_10collective13CollectiveMmaINS1_37MainloopSm90TmaGmmaWarpSpecializedFP8ILi16ENS5_IJNS4_1CILi2EEENSA_ILi1EEESC_EEENS1_35KernelTmaWarpSpecializedCooperativeEEENS5_IJNSA_ILi192EEENSA_ILi32EEENSA_ILi64EEEEEENS_12float_e4m3_tENS5_IJlSC_lEEESK_SL_NS4_8TiledMMAINS4_8MMA_AtomIJNS4_4SM904GMMA30MMA_64x32x32_F32E4M3E4M3_SS_TNILNSP_7ScaleInE1ELSR_1EEEEEENS4_6LayoutISD_NS5_IJSC_NSA_ILi0EEESV_EEEEENS5_IJNS4_10UnderscoreESY_SY_EEEEENS4_13SM90_TMA_LOADENS4_14ComposedLayoutINS4_7SwizzleILi2ELi4ELi3EEENS4_18smem_ptr_flag_bitsILi8EEENSU_INS5_IJNSA_ILi8EEESI_EEENS5_IJSI_SC_EEEEEEEvNS4_8identityENS4_23SM90_TMA_LOAD_MULTICASTES1B_vS1C_EENS_8epilogue10collective6detail29Sm90TmaWarpSpecializedAdapterINS1G_15DefaultEpilogueISK_SL_SL_NS1F_6thread17LinearCombinationISK_Li1EffLNS1K_9ScaleType4KindE0ELNS_15FloatRoundStyleE2ESK_EENS1_15EpilogueDefaultEEEEEvvEEEEvNT_6ParamsE --------------------------
	.section	.nv.info._ZN7cutlass13device_kernelINS_4gemm6kernel13GemmUniversalIN4cute5tupleIJiiiiEEENS1_10collective13CollectiveMmaINS1_37MainloopSm90TmaGmmaWarpSpecializedFP8ILi16ENS5_IJNS4_1CILi2EEENSA_ILi1EEESC_EEENS1_35KernelTmaWarpSpecializedCooperativeEEENS5_IJNSA_ILi192EEENSA_ILi32EEENSA_ILi64EEEEEENS_12float_e4m3_tENS5_IJlSC_lEEESK_SL_NS4_8TiledMMAINS4_8MMA_AtomIJNS4_4SM904GMMA30MMA_64x32x32_F32E4M3E4M3_SS_TNILNSP_7ScaleInE1ELSR_1EEEEEENS4_6LayoutISD_NS5_IJSC_NSA_ILi0EEESV_EEEEENS5_IJNS4_10UnderscoreESY_SY_EEEEENS4_13SM90_TMA_LOADENS4_14ComposedLayoutINS4_7SwizzleILi2ELi4ELi3EEENS4_18smem_ptr_flag_bitsILi8EEENSU_INS5_IJNSA_ILi8EEESI_EEENS5_IJSI_SC_EEEEEEEvNS4_8identityENS4_23SM90_TMA_LOAD_MULTICASTES1B_vS1C_EENS_8epilogue10collective6detail29Sm90TmaWarpSpecializedAdapterINS1G_15DefaultEpilogueISK_SL_SL_NS1F_6thread17LinearCombinationISK_Li1EffLNS1K_9ScaleType4KindE0ELNS_15FloatRoundStyleE2ESK_EENS1_15EpilogueDefaultEEEEEvvEEEEvNT_6ParamsE,"",@"SHT_CUDA_INFO"
	.sectionflags	@""
	.align	4


	//----- nvinfo : EIATTR_CUDA_API_VERSION
	.align		4
        /*0000*/ 	.byte	0x04, 0x37
        /*0002*/ 	.short	(.L_18 - .L_17)
.L_17:
        /*0004*/ 	.word	0x00000082


	//----- nvinfo : EIATTR_KPARAM_INFO
	.align		4
.L_18:
        /*0008*/ 	.byte	0x04, 0x17
        /*000a*/ 	.short	(.L_20 - .L_19)
.L_19:
        /*000c*/ 	.word	0x00000000
        /*0010*/ 	.short	0x0000
        /*0012*/ 	.short	0x0070
        /*0014*/ 	.byte	0x00, 0xf0, 0x01, 0x10


	//----- nvinfo : EIATTR_SPARSE_MMA_MASK
	.align		4
.L_20:
        /*0018*/ 	.byte	0x03, 0x50
        /*001a*/ 	.short	0x0000


	//----- nvinfo : EIATTR_MAXREG_COUNT
	.align		4
        /*001c*/ 	.byte	0x03, 0x1b
        /*001e*/ 	.short	0x00a8


	//----- nvinfo : EIATTR_NUM_BARRIERS
	.align		4
        /*0020*/ 	.byte	0x02, 0x4c
        /*0022*/ 	.byte	0x01
	.zero		1


	//----- nvinfo : EIATTR_MERCURY_ISA_VERSION
	.align		4
        /*0024*/ 	.byte	0x03, 0x5f
        /*0026*/ 	.short	0x0101


	//----- nvinfo : EIATTR_INT_WARP_WIDE_INSTR_OFFSETS
	.align		4
        /*0028*/ 	.byte	0x04, 0x31
        /*002a*/ 	.short	(.L_22 - .L_21)


	//   ....[0]....
.L_21:
        /*002c*/ 	.word	0x00000620


	//   ....[1]....
        /*0030*/ 	.word	0x00000750


	//   ....[2]....
        /*0034*/ 	.word	0x00000830


	//   ....[3]....
        /*0038*/ 	.word	0x00002750


	//----- nvinfo : EIATTR_COOP_GROUP_MASK_REGIDS
	.align		4
.L_22:
        /*003c*/ 	.byte	0x04, 0x29
        /*003e*/ 	.short	(.L_24 - .L_23)


	//   ....[0]....
.L_23:
        /*0040*/ 	.word	0xffffffff


	//   ....[1]....
        /*0044*/ 	.word	0xffffffff


	//   ....[2]....
        /*0048*/ 	.word	0xffffffff


	//   ....[3]....
        /*004c*/ 	.word	0xffffffff


	//   ....[4]....
        /*0050*/ 	.word	0xffffffff


	//   ....[5]....
        /*0054*/ 	.word	0xffffffff


	//----- nvinfo : EIATTR_COOP_GROUP_INSTR_OFFSETS
	.align		4
.L_24:
        /*0058*/ 	.byte	0x04, 0x28
        /*005a*/ 	.short	(.L_26 - .L_25)


	//   ....[0]....
.L_25:
        /*005c*/ 	.word	0x00000060


	//   ....[1]....
        /*0060*/ 	.word	0x00000070


	//   ....[2]....
        /*0064*/ 	.word	0x00000130


	//   ....[3]....
        /*0068*/ 	.word	0x00000480


	//   ....[4]....
        /*006c*/ 	.word	0x000009a0


	//   ....[5]....
        /*0070*/ 	.word	0x00001410


	//----- nvinfo : EIATTR_REG_RECONFIG
	.align		4
.L_26:
        /*0074*/ 	.byte	0x01, 0x54
	.zero		2


	//----- nvinfo : EIATTR_MBARRIER_INSTR_OFFSETS
	.align		4
        /*0078*/ 	.byte	0x04, 0x39
        /*007a*/ 	.short	(.L_28 - .L_27)


	//   ....[0]....
.L_27:
        /*007c*/ 	.word	0x00000250
        /*0080*/ 	.word	0x000000ff
        /*0084*/ 	.word	0x00000000
        /*0088*/ 	.short	0x0100
        /*008a*/ 	.byte	0x08
	.zero		1


	//   ....[1]....
        /*008c*/ 	.word	0x00000260
        /*0090*/ 	.word	0x000000ff
        /*0094*/ 	.word	0x00000080
        /*0098*/ 	.short	0x0100
        /*009a*/ 	.byte	0x08
	.zero		1


	//   ....[2]....
        /*009c*/ 	.word	0x00000270
        /*00a0*/ 	.word	0x000000ff
        /*00a4*/ 	.word	0x00000008
        /*00a8*/ 	.short	0x0100
        /*00aa*/ 	.byte	0x08
	.zero		1


	//   ....[3]....
        /*00ac*/ 	.word	0x00000280
        /*00b0*/ 	.word	0x000000ff
        /*00b4*/ 	.word	0x00000088
        /*00b8*/ 	.short	0x0100
        /*00ba*/ 	.byte	0x08
	.zero		1


	//   ....[4]....
        /*00bc*/ 	.word	0x00000290
        /*00c0*/ 	.word	0x000000ff
        /*00c4*/ 	.word	0x00000010
        /*00c8*/ 	.short	0x0100
        /*00ca*/ 	.byte	0x08
	.zero		1


	//   ....[5]....
        /*00cc*/ 	.word	0x000002a0
        /*00d0*/ 	.word	0x000000ff
        /*00d4*/ 	.word	0x00000090
        /*00d8*/ 	.short	0x0100
        /*00da*/ 	.byte	0x08
	.zero		1


	//   ....[6]....
        /*00dc*/ 	.word	0x000002b0
        /*00e0*/ 	.word	0x000000ff
        /*00e4*/ 	.word	0x00000018
        /*00e8*/ 	.short	0x0100
        /*00ea*/ 	.byte	0x08
	.zero		1


	//   ....[7]....
        /*00ec*/ 	.word	0x000002c0
        /*00f0*/ 	.word	0x000000ff
        /*00f4*/ 	.word	0x00000098
        /*00f8*/ 	.short	0x0100
        /*00fa*/ 	.byte	0x08
	.zero		1


	//   ....[8]....
        /*00fc*/ 	.word	0x000002d0
        /*0100*/ 	.word	0x000000ff
        /*0104*/ 	.word	0x00000020
        /*0108*/ 	.short	0x0100
        /*010a*/ 	.byte	0x08
	.zero		1


	//   ....[9]....
        /*010c*/ 	.word	0x000002e0
        /*0110*/ 	.word	0x000000ff
        /*0114*/ 	.word	0x000000a0
        /*0118*/ 	.short	0x0100
        /*011a*/ 	.byte	0x08
	.zero		1


	//   ....[10]....
        /*011c*/ 	.word	0x000002f0
        /*0120*/ 	.word	0x000000ff
        /*0124*/ 	.word	0x00000028
        /*0128*/ 	.short	0x0100
        /*012a*/ 	.byte	0x08
	.zero		1


	//   ....[11]....
        /*012c*/ 	.word	0x00000300
        /*0130*/ 	.word	0x000000ff
        /*0134*/ 	.word	0x000000a8
        /*0138*/ 	.short	0x0100
        /*013a*/ 	.byte	0x08
	.zero		1


	//   ....[12]....
        /*013c*/ 	.word	0x00000310
        /*0140*/ 	.word	0x000000ff
        /*0144*/ 	.word	0x00000030
        /*0148*/ 	.short	0x0100
        /*014a*/ 	.byte	0x08
	.zero		1


	//   ....[13]....
        /*014c*/ 	.word	0x00000320
        /*0150*/ 	.word	0x000000ff
        /*0154*/ 	.word	0x000000b0
        /*0158*/ 	.short	0x0100
        /*015a*/ 	.byte	0x08
	.zero		1


	//   ....[14]....
        /*015c*/ 	.word	0x00000330
        /*0160*/ 	.word	0x000000ff
        /*0164*/ 	.word	0x00000038
        /*0168*/ 	.short	0x0100
        /*016a*/ 	.byte	0x08
	.zero		1


	//   ....[15]....
        /*016c*/ 	.word	0x00000340
        /*0170*/ 	.word	0x000000ff
        /*0174*/ 	.word	0x000000b8
        /*0178*/ 	.short	0x0100
        /*017a*/ 	.byte	0x08
	.zero		1


	//   ....[16]....
        /*017c*/ 	.word	0x00000350
        /*0180*/ 	.word	0x000000ff
        /*0184*/ 	.word	0x00000040
        /*0188*/ 	.short	0x0100
        /*018a*/ 	.byte	0x08
	.zero		1


	//   ....[17]....
        /*018c*/ 	.word	0x00000360
        /*0190*/ 	.word	0x000000ff
        /*0194*/ 	.word	0x000000c0
        /*0198*/ 	.short	0x0100
        /*019a*/ 	.byte	0x08
	.zero		1


	//   ....[18]....
        /*019c*/ 	.word	0x00000370
        /*01a0*/ 	.word	0x000000ff
        /*01a4*/ 	.word	0x00000048
        /*01a8*/ 	.short	0x0100
        /*01aa*/ 	.byte	0x08
	.zero		1


	//   ....[19]....
        /*01ac*/ 	.word	0x00000380
        /*01b0*/ 	.word	0x000000ff
        /*01b4*/ 	.word	0x000000c8
        /*01b8*/ 	.short	0x0100
        /*01ba*/ 	.byte	0x08
	.zero		1


	//   ....[20]....
        /*01bc*/ 	.word	0x00000390
        /*01c0*/ 	.word	0x000000ff
        /*01c4*/ 	.word	0x00000050
        /*01c8*/ 	.short	0x0100
        /*01ca*/ 	.byte	0x08
	.zero		1


	//   ....[21]....
        /*01cc*/ 	.word	0x000003a0
        /*01d0*/ 	.word	0x000000ff
        /*01d4*/ 	.word	0x000000d0
        /*01d8*/ 	.short	0x0100
        /*01da*/ 	.byte	0x08
	.zero		1


	//   ....[22]....
        /*01dc*/ 	.word	0x000003b0
        /*01e0*/ 	.word	0x000000ff
        /*01e4*/ 	.word	0x00000058
        /*01e8*/ 	.short	0x0100
        /*01ea*/ 	.byte	0x08
	.zero		1


	//   ....[23]....
        /*01ec*/ 	.word	0x000003c0
        /*01f0*/ 	.word	0x000000ff
        /*01f4*/ 	.word	0x000000d8
        /*01f8*/ 	.short	0x0100
        /*01fa*/ 	.byte	0x08
	.zero		1


	//   ....[24]....
        /*01fc*/ 	.word	0x000003d0
        /*0200*/ 	.word	0x000000ff
        /*0204*/ 	.word	0x00000060
        /*0208*/ 	.short	0x0100
        /*020a*/ 	.byte	0x08
	.zero		1


	//   ....[25]....
        /*020c*/ 	.word	0x000003e0
        /*0210*/ 	.word	0x000000ff
        /*0214*/ 	.word	0x000000e0
        /*0218*/ 	.short	0x0100
        /*021a*/ 	.byte	0x08
	.zero		1


	//   ....[26]....
        /*021c*/ 	.word	0x000003f0
        /*0220*/ 	.word	0x000000ff
        /*0224*/ 	.word	0x00000068
        /*0228*/ 	.short	0x0100
        /*022a*/ 	.byte	0x08
	.zero		1


	//   ....[27]....
        /*022c*/ 	.word	0x00000400
        /*0230*/ 	.word	0x000000ff
        /*0234*/ 	.word	0x000000e8
        /*0238*/ 	.short	0x0100
        /*023a*/ 	.byte	0x08
	.zero		1


	//   ....[28]....
        /*023c*/ 	.word	0x00000410
        /*0240*/ 	.word	0x000000ff
        /*0244*/ 	.word	0x00000070
        /*0248*/ 	.short	0x0100
        /*024a*/ 	.byte	0x08
	.zero		1


	//   ....[29]....
        /*024c*/ 	.word	0x00000420
        /*0250*/ 	.word	0x000000ff
        /*0254*/ 	.word	0x000000f0
        /*0258*/ 	.short	0x0100
        /*025a*/ 	.byte	0x08
	.zero		1


	//   ....[30]....
        /*025c*/ 	.word	0x00000430
        /*0260*/ 	.word	0x000000ff
        /*0264*/ 	.word	0x00000078
        /*0268*/ 	.short	0x0100
        /*026a*/ 	.byte	0x08
	.zero		1


	//   ....[31]....
        /*026c*/ 	.word	0x00000440
        /*0270*/ 	.word	0x000000ff
        /*0274*/ 	.word	0x000000f8
        /*0278*/ 	.short	0x0100
        /*027a*/ 	.byte	0x08
	.zero		1


	//   ....[32]....
        /*027c*/ 	.word	0x000008b0
        /*0280*/ 	.word	0x000000ff
        /*0284*/ 	.word	0x00000110
        /*0288*/ 	.short	0x0100
        /*028a*/ 	.byte	0x06
	.zero		1


	//   ....[33]....
        /*028c*/ 	.word	0x00000940
        /*0290*/ 	.word	0x000000ff
        /*0294*/ 	.word	0x00000118
        /*0298*/ 	.short	0x0100
        /*029a*/ 	.byte	0x06
	.zero		1


	//   ....[34]....
        /*029c*/ 	.word	0x00001740
        /*02a0*/ 	.word	0x000000ff
        /*02a4*/ 	.word	0x00000000
        /*02a8*/ 	.short	0x010a
        /*02aa*/ 	.byte	0x06
	.zero		1


	//   ....[35]....
        /*02ac*/ 	.word	0x00001780
        /*02b0*/ 	.word	0x000000ff
        /*02b4*/ 	.word	0x00000000
        /*02b8*/ 	.short	0x010a
        /*02ba*/ 	.byte	0x06
	.zero		1


	//   ....[36]....
        /*02bc*/ 	.word	0x00001e50
        /*02c0*/ 	.word	0x000000ff
        /*02c4*/ 	.word	0x00000000
        /*02c8*/ 	.short	0x010a
        /*02ca*/ 	.byte	0x0c
	.zero		1


	//   ....[37]....
        /*02cc*/ 	.word	0x00001e90
        /*02d0*/ 	.word	0x000000ff
        /*02d4*/ 	.word	0x00000000
        /*02d8*/ 	.short	0x010a
        /*02da*/ 	.byte	0x0c
	.zero		1


	//   ....[38]....
        /*02dc*/ 	.word	0x00002360
        /*02e0*/ 	.word	0x0000000a
        /*02e4*/ 	.word	0x00000000
        /*02e8*/ 	.short	0x0101
        /*02ea*/ 	.byte	0x3f
	.zero		1


	//   ....[39]....
        /*02ec*/ 	.word	0x000027d0
        /*02f0*/ 	.word	0x00000008
        /*02f4*/ 	.word	0x00000000
        /*02f8*/ 	.short	0x0101
        /*02fa*/ 	.byte	0x3f
	.zero		1


	//   ....[40]....
        /*02fc*/ 	.word	0x00006070
        /*0300*/ 	.word	0x00000015
        /*0304*/ 	.word	0x00000080
        /*0308*/ 	.short	0x010a
        /*030a*/ 	.byte	0x3f
	.zero		1


	//   ....[41]....
        /*030c*/ 	.word	0x00006420
        /*0310*/ 	.word	0x00000007
        /*0314*/ 	.word	0x00000118
        /*0318*/ 	.short	0x0101
        /*031a*/ 	.byte	0x3f
	.zero		1


	//   ....[42]....
        /*031c*/ 	.word	0x00006b30
        /*0320*/ 	.word	0x00000007
        /*0324*/ 	.word	0x00000000
        /*0328*/ 	.short	0x010a
        /*032a*/ 	.byte	0x3f
	.zero		1


	//   ....[43]....
        /*032c*/ 	.word	0x00006bb0
        /*0330*/ 	.word	0x00000009
        /*0334*/ 	.word	0x00000000
        /*0338*/ 	.short	0x010a
        /*033a*/ 	.byte	0x3f
	.zero		1


	//   ....[44]....
        /*033c*/ 	.word	0x00006c40
        /*0340*/ 	.word	0x00000006
        /*0344*/ 	.word	0x00000000
        /*0348*/ 	.short	0x010a
        /*034a*/ 	.byte	0x3f
	.zero		1


	//   ....[45]....
        /*034c*/ 	.word	0x00006cd0
        /*0350*/ 	.word	0x00000009
        /*0354*/ 	.word	0x00000000
        /*0358*/ 	.short	0x010a
        /*035a*/ 	.byte	0x3f
	.zero		1


	//   ....[46]....
        /*035c*/ 	.word	0x00006d60
        /*0360*/ 	.word	0x00000006
        /*0364*/ 	.word	0x00000000
        /*0368*/ 	.short	0x010a
        /*036a*/ 	.byte	0x3f
	.zero		1


	//   ....[47]....
        /*036c*/ 	.word	0x00006df0
        /*0370*/ 	.word	0x00000009
        /*0374*/ 	.word	0x00000000
        /*0378*/ 	.short	0x010a
        /*037a*/ 	.byte	0x3f
	.zero		1


	//   ....[48]....
        /*037c*/ 	.word	0x00006e80
        /*0380*/ 	.word	0x00000006
        /*0384*/ 	.word	0x00000000
        /*0388*/ 	.short	0x010a
        /*038a*/ 	.byte	0x3f
	.zero		1


	//   ....[49]....
        /*038c*/ 	.word	0x00006f10
        /*0390*/ 	.word	0x00000009
        /*0394*/ 	.word	0x00000000
        /*0398*/ 	.short	0x010a
        /*039a*/ 	.byte	0x3f
	.zero		1


	//   ....[50]....
        /*039c*/ 	.word	0x00006fa0
        /*03a0*/ 	.word	0x00000006
        /*03a4*/ 	.word	0x00000000
        /*03a8*/ 	.short	0x010a
        /*03aa*/ 	.byte	0x3f
	.zero		1


	//   ....[51]....
        /*03ac*/ 	.word	0x00007030
        /*03b0*/ 	.word	0x00000009
        /*03b4*/ 	.word	0x00000000
        /*03b8*/ 	.short	0x010a
        /*03ba*/ 	.byte	0x3f
	.zero		1


	//   ....[52]....
        /*03bc*/ 	.word	0x000070c0
        /*03c0*/ 	.word	0x00000006
        /*03c4*/ 	.word	0x00000000
        /*03c8*/ 	.short	0x010a
        /*03ca*/ 	.byte	0x3f
	.zero		1


	//   ....[53]....
        /*03cc*/ 	.word	0x00007150
        /*03d0*/ 	.word	0x00000009
        /*03d4*/ 	.word	0x00000000
        /*03d8*/ 	.short	0x010a
        /*03da*/ 	.byte	0x3f
	.zero		1


	//   ....[54]....
        /*03dc*/ 	.word	0x000071e0
        /*03e0*/ 	.word	0x00000006
        /*03e4*/ 	.word	0x00000000
        /*03e8*/ 	.short	0x010a
        /*03ea*/ 	.byte	0x3f
	.zero		1


	//   ....[55]....
        /*03ec*/ 	.word	0x00007270
        /*03f0*/ 	.word	0x00000009
        /*03f4*/ 	.word	0x00000000
        /*03f8*/ 	.short	0x010a
        /*03fa*/ 	.byte	0x3f
	.zero		1


	//   ....[56]....
        /*03fc*/ 	.word	0x00007300
        /*0400*/ 	.word	0x00000006
        /*0404*/ 	.word	0x00000000
        /*0408*/ 	.short	0x010a
        /*040a*/ 	.byte	0x3f
	.zero		1


	//   ....[57]....
        /*040c*/ 	.word	0x00007390
        /*0410*/ 	.word	0x00000003
        /*0414*/ 	.word	0x00000000
        /*0418*/ 	.short	0x010a
        /*041a*/ 	.byte	0x3f
	.zero		1


	//   ....[58]....
        /*041c*/ 	.word	0x00007400
        /*0420*/ 	.word	0x00000009
        /*0424*/ 	.word	0x00000000
        /*0428*/ 	.short	0x010a
        /*042a*/ 	.byte	0x3f
	.zero		1


	//   ....[59]....
        /*042c*/ 	.word	0x00007460
        /*0430*/ 	.word	0x0000000b
        /*0434*/ 	.word	0x00000000
        /*0438*/ 	.short	0x010a
        /*043a*/ 	.byte	0x3f
	.zero		1


	//   ....[60]....
        /*043c*/ 	.word	0x00007530
        /*0440*/ 	.word	0x00000015
        /*0444*/ 	.word	0x00000080
        /*0448*/ 	.short	0x010a
        /*044a*/ 	.byte	0x3f
	.zero		1


	//   ....[61]....
        /*044c*/ 	.word	0x00007600
        /*0450*/ 	.word	0x00000007
        /*0454*/ 	.word	0x00000000
        /*0458*/ 	.short	0x010a
        /*045a*/ 	.byte	0x3f
	.zero		1


	//   ....[62]....
        /*045c*/ 	.word	0x00007650
        /*0460*/ 	.word	0x00000009
        /*0464*/ 	.word	0x00000000
        /*0468*/ 	.short	0x010a
        /*046a*/ 	.byte	0x3f
	.zero		1


	//   ....[63]....
        /*046c*/ 	.word	0x000076a0
        /*0470*/ 	.word	0x00000006
        /*0474*/ 	.word	0x00000000
        /*0478*/ 	.short	0x010a
        /*047a*/ 	.byte	0x3f
	.zero		1


	//   ....[64]....
        /*047c*/ 	.word	0x000076f0
        /*0480*/ 	.word	0x00000009
        /*0484*/ 	.word	0x00000000
        /*0488*/ 	.short	0x010a
        /*048a*/ 	.byte	0x3f
	.zero		1


	//   ....[65]....
        /*048c*/ 	.word	0x00007740
        /*0490*/ 	.word	0x00000006
        /*0494*/ 	.word	0x00000000
        /*0498*/ 	.short	0x010a
        /*049a*/ 	.byte	0x3f
	.zero		1


	//   ....[66]....
        /*049c*/ 	.word	0x00007790
        /*04a0*/ 	.word	0x00000009
        /*04a4*/ 	.word	0x00000000
        /*04a8*/ 	.short	0x010a
        /*04aa*/ 	.byte	0x3f
	.zero		1


	//   ....[67]....
        /*04ac*/ 	.word	0x000077e0
        /*04b0*/ 	.word	0x00000006
        /*04b4*/ 	.word	0x00000000
        /*04b8*/ 	.short	0x010a
        /*04ba*/ 	.byte	0x3f
	.zero		1


	//   ....[68]....
        /*04bc*/ 	.word	0x00007830
        /*04c0*/ 	.word	0x00000009
        /*04c4*/ 	.word	0x00000000
        /*04c8*/ 	.short	0x010a
        /*04ca*/ 	.byte	0x3f
	.zero		1


	//   ....[69]....
        /*04cc*/ 	.word	0x00007880
        /*04d0*/ 	.word	0x00000006
        /*04d4*/ 	.word	0x00000000
        /*04d8*/ 	.short	0x010a
        /*04da*/ 	.byte	0x3f
	.zero		1


	//   ....[70]....
        /*04dc*/ 	.word	0x000078d0
        /*04e0*/ 	.word	0x00000009
        /*04e4*/ 	.word	0x00000000
        /*04e8*/ 	.short	0x010a
        /*04ea*/ 	.byte	0x3f
	.zero		1


	//   ....[71]....
        /*04ec*/ 	.word	0x00007920
        /*04f0*/ 	.word	0x00000006
        /*04f4*/ 	.word	0x00000000
        /*04f8*/ 	.short	0x010a
        /*04fa*/ 	.byte	0x3f
	.zero		1


	//   ....[72]....
        /*04fc*/ 	.word	0x00007970
        /*0500*/ 	.word	0x00000009
        /*0504*/ 	.word	0x00000000
        /*0508*/ 	.short	0x010a
        /*050a*/ 	.byte	0x3f
	.zero		1


	//   ....[73]....
        /*050c*/ 	.word	0x000079c0
        /*0510*/ 	.word	0x00000006
        /*0514*/ 	.word	0x00000000
        /*0518*/ 	.short	0x010a
        /*051a*/ 	.byte	0x3f
	.zero		1


	//   ....[74]....
        /*051c*/ 	.word	0x00007a10
        /*0520*/ 	.word	0x00000009
        /*0524*/ 	.word	0x00000000
        /*0528*/ 	.short	0x010a
        /*052a*/ 	.byte	0x3f
	.zero		1


	//   ....[75]....
        /*052c*/ 	.word	0x00007a60
        /*0530*/ 	.word	0x00000006
        /*0534*/ 	.word	0x00000000
        /*0538*/ 	.short	0x010a
        /*053a*/ 	.byte	0x3f
	.zero		1


	//----- nvinfo : EIATTR_NUM_MBARRIERS
	.align		4
.L_28:
        /*053c*/ 	.byte	0x03, 0x38
        /*053e*/ 	.short	0x0022


	//----- nvinfo : EIATTR_EXIT_INSTR_OFFSETS
	.align		4
        /*0540*/ 	.byte	0x04, 0x1c
        /*0542*/ 	.short	(.L_30 - .L_29)


	//   ....[0]....
.L_29:
        /*0544*/ 	.word	0x00000b00


	//   ....[1]....
        /*0548*/ 	.word	0x000012e0


	//   ....[2]....
        /*054c*/ 	.word	0x00005780


	//   ....[3]....
        /*0550*/ 	.word	0x00005ce0


	//   ....[4]....
        /*0554*/ 	.word	0x000073e0


	//----- nvinfo : EIATTR_MAX_THREADS
	.align		4
.L_30:
        /*0558*/ 	.byte	0x04, 0x05
        /*055a*/ 	.short	(.L_32 - .L_31)
.L_31:
        /*055c*/ 	.word	0x00000180
        /*0560*/ 	.word	0x00000001
        /*0564*/ 	.word	0x00000001


	//----- nvinfo : EIATTR_CRS_STACK_SIZE
	.align		4
.L_32:
        /*0568*/ 	.byte	0x04, 0x1e
        /*056a*/ 	.short	(.L_34 - .L_33)
.L_33:
        /*056c*/ 	.word	0x00000000


	//----- nvinfo : EIATTR_CBANK_PARAM_SIZE
	.align		4
.L_34:
        /*0570*/ 	.byte	0x03, 0x19
        /*0572*/ 	.short	0x0470


	//----- nvinfo : EIATTR_PARAM_CBANK
	.align		4
        /*0574*/ 	.byte	0x04, 0x0a
        /*0576*/ 	.short	(.L_36 - .L_35)
	.align		4
.L_35:
        /*0578*/ 	.word	index@(.nv.constant0._ZN7cutlass13device_kernelINS_4gemm6kernel13GemmUniversalIN4cute5tupleIJiiiiEEENS1_10collective13CollectiveMmaINS1_37MainloopSm90TmaGmmaWarpSpecializedFP8ILi16ENS5_IJNS4_1CILi2EEENSA_ILi1EEESC_EEENS1_35KernelTmaWarpSpecializedCooperativeEEENS5_IJNSA_ILi192EEENSA_ILi32EEENSA_ILi64EEEEEENS_12float_e4m3_tENS5_IJlSC_lEEESK_SL_NS4_8TiledMMAINS4_8MMA_AtomIJNS4_4SM904GMMA30MMA_64x32x32_F32E4M3E4M3_SS_TNILNSP_7ScaleInE1ELSR_1EEEEEENS4_6LayoutISD_NS5_IJSC_NSA_ILi0EEESV_EEEEENS5_IJNS4_10UnderscoreESY_SY_EEEEENS4_13SM90_TMA_LOADENS4_14ComposedLayoutINS4_7SwizzleILi2ELi4ELi3EEENS4_18smem_ptr_flag_bitsILi8EEENSU_INS5_IJNSA_ILi8EEESI_EEENS5_IJSI_SC_EEEEEEEvNS4_8identityENS4_23SM90_TMA_LOAD_MULTICASTES1B_vS1C_EENS_8epilogue10collective6detail29Sm90TmaWarpSpecializedAdapterINS1G_15DefaultEpilogueISK_SL_SL_NS1F_6thread17LinearCombinationISK_Li1EffLNS1K_9ScaleType4KindE0ELNS_15FloatRoundStyleE2ESK_EENS1_15EpilogueDefaultEEEEEvvEEEEvNT_6ParamsE)
        /*057c*/ 	.short	0x0210
        /*057e*/ 	.short	0x0470


	//----- nvinfo : EIATTR_SW_WAR
	.align		4
.L_36:
        /*0580*/ 	.byte	0x04, 0x36
        /*0582*/ 	.short	(.L_38 - .L_37)
.L_37:
        /*0584*/ 	.word	0x00000008
.L_38:


//--------------------- .nv.callgraph             --------------------------
	.section	.nv.callgraph,"",@"SHT_CUDA_CALLGRAPH"
	.align	4
	.sectionentsize	8
	.align		4
        /*0000*/ 	.word	0x00000000
	.align		4
        /*0004*/ 	.word	0xffffffff
	.align		4
        /*0008*/ 	.word	0x00000000
	.align		4
        /*000c*/ 	.word	0xfffffffe
	.align		4
        /*0010*/ 	.word	0x00000000
	.align		4
        /*0014*/ 	.word	0xfffffffd
	.align		4
        /*0018*/ 	.word	0x00000000
	.align		4
        /*001c*/ 	.word	0xfffffffc


//--------------------- .nv.constant4             --------------------------
	.section	.nv.constant4,"a",@progbits
	.align	8
	.align		8
.nv.constant4:
        /*0000*/ 	.dword	_ZN40_INTERNAL_f9387496_4_k_cu_5877e8fd_128304cuda3std3__45__cpo5beginE
	.align		8
        /*0008*/ 	.dword	_ZN40_INTERNAL_f9387496_4_k_cu_5877e8fd_128304cuda3std3__45__cpo3endE
	.align		8
        /*0010*/ 	.dword	_ZN40_INTERNAL_f9387496_4_k_cu_5877e8fd_128304cuda3std3__45__cpo6cbeginE
	.align		8
        /*0018*/ 	.dword	_ZN40_INTERNAL_f9387496_4_k_cu_5877e8fd_128304cuda3std3__45__cpo4cendE
	.align		8
        /*0020*/ 	.dword	_ZN40_INTERNAL_f9387496_4_k_cu_5877e8fd_128304cuda3std3__442_GLOBAL__N__f9387496_4_k_cu_5877e8fd_128306ignoreE
	.align		8
        /*0028*/ 	.dword	_ZN40_INTERNAL_f9387496_4_k_cu_5877e8fd_128304cuda3std3__419piecewise_constructE
	.align		8
        /*0030*/ 	.dword	_ZN40_INTERNAL_f9387496_4_k_cu_5877e8fd_128304cuda3std3__48in_placeE
	.align		8
        /*0038*/ 	.dword	_ZN40_INTERNAL_f9387496_4_k_cu_5877e8fd_128304cuda3std6ranges3__45__cpo4swapE
	.align		8
        /*0040*/ 	.dword	_ZN40_INTERNAL_f9387496_4_k_cu_5877e8fd_128304cuda3std6ranges3__45__cpo9iter_moveE
	.align		8
        /*0048*/ 	.dword	_ZN40_INTERNAL_f9387496_4_k_cu_5877e8fd_128304cute7productE
	.align		8
        /*0050*/ 	.dword	_ZN40_INTERNAL_f9387496_4_k_cu_5877e8fd_128304cute1_E


//--------------------- .text._ZN7cutlass13device_kernelINS_4gemm6kernel13GemmUniversalIN4cute5tupleIJiiiiEEENS1_10collective13CollectiveMmaINS1_37MainloopSm90TmaGmmaWarpSpecializedFP8ILi16ENS5_IJNS4_1CILi2EEENSA_ILi1EEESC_EEENS1_35KernelTmaWarpSpecializedCooperativeEEENS5_IJNSA_ILi192EEENSA_ILi32EEENSA_ILi64EEEEEENS_12float_e4m3_tENS5_IJlSC_lEEESK_SL_NS4_8TiledMMAINS4_8MMA_AtomIJNS4_4SM904GMMA30MMA_64x32x32_F32E4M3E4M3_SS_TNILNSP_7ScaleInE1ELSR_1EEEEEENS4_6LayoutISD_NS5_IJSC_NSA_ILi0EEESV_EEEEENS5_IJNS4_10UnderscoreESY_SY_EEEEENS4_13SM90_TMA_LOADENS4_14ComposedLayoutINS4_7SwizzleILi2ELi4ELi3EEENS4_18smem_ptr_flag_bitsILi8EEENSU_INS5_IJNSA_ILi8EEESI_EEENS5_IJSI_SC_EEEEEEEvNS4_8identityENS4_23SM90_TMA_LOAD_MULTICASTES1B_vS1C_EENS_8epilogue10collective6detail29Sm90TmaWarpSpecializedAdapterINS1G_15DefaultEpilogueISK_SL_SL_NS1F_6thread17LinearCombinationISK_Li1EffLNS1K_9ScaleType4KindE0ELNS_15FloatRoundStyleE2ESK_EENS1_15EpilogueDefaultEEEEEvvEEEEvNT_6ParamsE --------------------------
	.section	.text._ZN7cutlass13device_kernelINS_4gemm6kernel13GemmUniversalIN4cute5tupleIJiiiiEEENS1_10collective13CollectiveMmaINS1_37MainloopSm90TmaGmmaWarpSpecializedFP8ILi16ENS5_IJNS4_1CILi2EEENSA_ILi1EEESC_EEENS1_35KernelTmaWarpSpecializedCooperativeEEENS5_IJNSA_ILi192EEENSA_ILi32EEENSA_ILi64EEEEEENS_12float_e4m3_tENS5_IJlSC_lEEESK_SL_NS4_8TiledMMAINS4_8MMA_AtomIJNS4_4SM904GMMA30MMA_64x32x32_F32E4M3E4M3_SS_TNILNSP_7ScaleInE1ELSR_1EEEEEENS4_6LayoutISD_NS5_IJSC_NSA_ILi0EEESV_EEEEENS5_IJNS4_10UnderscoreESY_SY_EEEEENS4_13SM90_TMA_LOADENS4_14ComposedLayoutINS4_7SwizzleILi2ELi4ELi3EEENS4_18smem_ptr_flag_bitsILi8EEENSU_INS5_IJNSA_ILi8EEESI_EEENS5_IJSI_SC_EEEEEEEvNS4_8identityENS4_23SM90_TMA_LOAD_MULTICASTES1B_vS1C_EENS_8epilogue10collective6detail29Sm90TmaWarpSpecializedAdapterINS1G_15DefaultEpilogueISK_SL_SL_NS1F_6thread17LinearCombinationISK_Li1EffLNS1K_9ScaleType4KindE0ELNS_15FloatRoundStyleE2ESK_EENS1_15EpilogueDefaultEEEEEvvEEEEvNT_6ParamsE,"ax",@progbits
	.align	128
.text._ZN7cutlass13device_kernelINS_4gemm6kernel13GemmUniversalIN4cute5tupleIJiiiiEEENS1_10collective13CollectiveMmaINS1_37MainloopSm90TmaGmmaWarpSpecializedFP8ILi16ENS5_IJNS4_1CILi2EEENSA_ILi1EEESC_EEENS1_35KernelTmaWarpSpecializedCooperativeEEENS5_IJNSA_ILi192EEENSA_ILi32EEENSA_ILi64EEEEEENS_12float_e4m3_tENS5_IJlSC_lEEESK_SL_NS4_8TiledMMAINS4_8MMA_AtomIJNS4_4SM904GMMA30MMA_64x32x32_F32E4M3E4M3_SS_TNILNSP_7ScaleInE1ELSR_1EEEEEENS4_6LayoutISD_NS5_IJSC_NSA_ILi0EEESV_EEEEENS5_IJNS4_10UnderscoreESY_SY_EEEEENS4_13SM90_TMA_LOADENS4_14ComposedLayoutINS4_7SwizzleILi2ELi4ELi3EEENS4_18smem_ptr_flag_bitsILi8EEENSU_INS5_IJNSA_ILi8EEESI_EEENS5_IJSI_SC_EEEEEEEvNS4_8identityENS4_23SM90_TMA_LOAD_MULTICASTES1B_vS1C_EENS_8epilogue10collective6detail29Sm90TmaWarpSpecializedAdapterINS1G_15DefaultEpilogueISK_SL_SL_NS1F_6thread17LinearCombinationISK_Li1EffLNS1K_9ScaleType4KindE0ELNS_15FloatRoundStyleE2ESK_EENS1_15EpilogueDefaultEEEEEvvEEEEvNT_6ParamsE:
        .type           _ZN7cutlass13device_kernelINS_4gemm6kernel13GemmUniversalIN4cute5tupleIJiiiiEEENS1_10collective13CollectiveMmaINS1_37MainloopSm90TmaGmmaWarpSpecializedFP8ILi16ENS5_IJNS4_1CILi2EEENSA_ILi1EEESC_EEENS1_35KernelTmaWarpSpecializedCooperativeEEENS5_IJNSA_ILi192EEENSA_ILi32EEENSA_ILi64EEEEEENS_12float_e4m3_tENS5_IJlSC_lEEESK_SL_NS4_8TiledMMAINS4_8MMA_AtomIJNS4_4SM904GMMA30MMA_64x32x32_F32E4M3E4M3_SS_TNILNSP_7ScaleInE1ELSR_1EEEEEENS4_6LayoutISD_NS5_IJSC_NSA_ILi0EEESV_EEEEENS5_IJNS4_10UnderscoreESY_SY_EEEEENS4_13SM90_TMA_LOADENS4_14ComposedLayoutINS4_7SwizzleILi2ELi4ELi3EEENS4_18smem_ptr_flag_bitsILi8EEENSU_INS5_IJNSA_ILi8EEESI_EEENS5_IJSI_SC_EEEEEEEvNS4_8identityENS4_23SM90_TMA_LOAD_MULTICASTES1B_vS1C_EENS_8epilogue10collective6detail29Sm90TmaWarpSpecializedAdapterINS1G_15DefaultEpilogueISK_SL_SL_NS1F_6thread17LinearCombinationISK_Li1EffLNS1K_9ScaleType4KindE0ELNS_15FloatRoundStyleE2ESK_EENS1_15EpilogueDefaultEEEEEvvEEEEvNT_6ParamsE,@function
        .size           _ZN7cutlass13device_kernelINS_4gemm6kernel13GemmUniversalIN4cute5tupleIJiiiiEEENS1_10collective13CollectiveMmaINS1_37MainloopSm90TmaGmmaWarpSpecializedFP8ILi16ENS5_IJNS4_1CILi2EEENSA_ILi1EEESC_EEENS1_35KernelTmaWarpSpecializedCooperativeEEENS5_IJNSA_ILi192EEENSA_ILi32EEENSA_ILi64EEEEEENS_12float_e4m3_tENS5_IJlSC_lEEESK_SL_NS4_8TiledMMAINS4_8MMA_AtomIJNS4_4SM904GMMA30MMA_64x32x32_F32E4M3E4M3_SS_TNILNSP_7ScaleInE1ELSR_1EEEEEENS4_6LayoutISD_NS5_IJSC_NSA_ILi0EEESV_EEEEENS5_IJNS4_10UnderscoreESY_SY_EEEEENS4_13SM90_TMA_LOADENS4_14ComposedLayoutINS4_7SwizzleILi2ELi4ELi3EEENS4_18smem_ptr_flag_bitsILi8EEENSU_INS5_IJNSA_ILi8EEESI_EEENS5_IJSI_SC_EEEEEEEvNS4_8identityENS4_23SM90_TMA_LOAD_MULTICASTES1B_vS1C_EENS_8epilogue10collective6detail29Sm90TmaWarpSpecializedAdapterINS1G_15DefaultEpilogueISK_SL_SL_NS1F_6thread17LinearCombinationISK_Li1EffLNS1K_9ScaleType4KindE0ELNS_15FloatRoundStyleE2ESK_EENS1_15EpilogueDefaultEEEEEvvEEEEvNT_6ParamsE,(.L_x_165 - _ZN7cutlass13device_kernelINS_4gemm6kernel13GemmUniversalIN4cute5tupleIJiiiiEEENS1_10collective13CollectiveMmaINS1_37MainloopSm90TmaGmmaWarpSpecializedFP8ILi16ENS5_IJNS4_1CILi2EEENSA_ILi1EEESC_EEENS1_35KernelTmaWarpSpecializedCooperativeEEENS5_IJNSA_ILi192EEENSA_ILi32EEENSA_ILi64EEEEEENS_12float_e4m3_tENS5_IJlSC_lEEESK_SL_NS4_8TiledMMAINS4_8MMA_AtomIJNS4_4SM904GMMA30MMA_64x32x32_F32E4M3E4M3_SS_TNILNSP_7ScaleInE1ELSR_1EEEEEENS4_6LayoutISD_NS5_IJSC_NSA_ILi0EEESV_EEEEENS5_IJNS4_10UnderscoreESY_SY_EEEEENS4_13SM90_TMA_LOADENS4_14ComposedLayoutINS4_7SwizzleILi2ELi4ELi3EEENS4_18smem_ptr_flag_bitsILi8EEENSU_INS5_IJNSA_ILi8EEESI_EEENS5_IJSI_SC_EEEEEEEvNS4_8identityENS4_23SM90_TMA_LOAD_MULTICASTES1B_vS1C_EENS_8epilogue10collective6detail29Sm90TmaWarpSpecializedAdapterINS1G_15DefaultEpilogueISK_SL_SL_NS1F_6thread17LinearCombinationISK_Li1EffLNS1K_9ScaleType4KindE0ELNS_15FloatRoundStyleE2ESK_EENS1_15EpilogueDefaultEEEEEvvEEEEvNT_6ParamsE)
        .other          _ZN7cutlass13device_kernelINS_4gemm6kernel13GemmUniversalIN4cute5tupleIJiiiiEEENS1_10collective13CollectiveMmaINS1_37MainloopSm90TmaGmmaWarpSpecializedFP8ILi16ENS5_IJNS4_1CILi2EEENSA_ILi1EEESC_EEENS1_35KernelTmaWarpSpecializedCooperativeEEENS5_IJNSA_ILi192EEENSA_ILi32EEENSA_ILi64EEEEEENS_12float_e4m3_tENS5_IJlSC_lEEESK_SL_NS4_8TiledMMAINS4_8MMA_AtomIJNS4_4SM904GMMA30MMA_64x32x32_F32E4M3E4M3_SS_TNILNSP_7ScaleInE1ELSR_1EEEEEENS4_6LayoutISD_NS5_IJSC_NSA_ILi0EEESV_EEEEENS5_IJNS4_10UnderscoreESY_SY_EEEEENS4_13SM90_TMA_LOADENS4_14ComposedLayoutINS4_7SwizzleILi2ELi4ELi3EEENS4_18smem_ptr_flag_bitsILi8EEENSU_INS5_IJNSA_ILi8EEESI_EEENS5_IJSI_SC_EEEEEEEvNS4_8identityENS4_23SM90_TMA_LOAD_MULTICASTES1B_vS1C_EENS_8epilogue10collective6detail29Sm90TmaWarpSpecializedAdapterINS1G_15DefaultEpilogueISK_SL_SL_NS1F_6thread17LinearCombinationISK_Li1EffLNS1K_9ScaleType4KindE0ELNS_15FloatRoundStyleE2ESK_EENS1_15EpilogueDefaultEEEEEvvEEEEvNT_6ParamsE,@"STO_CUDA_ENTRY STV_DEFAULT"
_ZN7cutlass13device_kernelINS_4gemm6kernel13GemmUniversalIN4cute5tupleIJiiiiEEENS1_10collective13CollectiveMmaINS1_37MainloopSm90TmaGmmaWarpSpecializedFP8ILi16ENS5_IJNS4_1CILi2EEENSA_ILi1EEESC_EEENS1_35KernelTmaWarpSpecializedCooperativeEEENS5_IJNSA_ILi192EEENSA_ILi32EEENSA_ILi64EEEEEENS_12float_e4m3_tENS5_IJlSC_lEEESK_SL_NS4_8TiledMMAINS4_8MMA_AtomIJNS4_4SM904GMMA30MMA_64x32x32_F32E4M3E4M3_SS_TNILNSP_7ScaleInE1ELSR_1EEEEEENS4_6LayoutISD_NS5_IJSC_NSA_ILi0EEESV_EEEEENS5_IJNS4_10UnderscoreESY_SY_EEEEENS4_13SM90_TMA_LOADENS4_14ComposedLayoutINS4_7SwizzleILi2ELi4ELi3EEENS4_18smem_ptr_flag_bitsILi8EEENSU_INS5_IJNSA_ILi8EEESI_EEENS5_IJSI_SC_EEEEEEEvNS4_8identityENS4_23SM90_TMA_LOAD_MULTICASTES1B_vS1C_EENS_8epilogue10collective6detail29Sm90TmaWarpSpecializedAdapterINS1G_15DefaultEpilogueISK_SL_SL_NS1F_6thread17LinearCombinationISK_Li1EffLNS1K_9ScaleType4KindE0ELNS_15FloatRoundStyleE2ESK_EENS1_15EpilogueDefaultEEEEEvvEEEEvNT_6ParamsE:
[----:B------:R-:W-:Y:S01]  /*0000*/  LDC R1, c[0x0][0x28] ;  /* 0x00000a00ff017b82 */ /* 0x000fe20000000800 */
[----:B------:R-:W0:Y:S01]  /*0010*/  S2R R0, SR_TID.X ;  /* 0x0000000000007919 */ /* 0x000e220000002100 */
[----:B------:R-:W-:Y:S01]  /*0020*/  ELECT P0, URZ, PT ;  /* 0x00000000003f782f */ /* 0x000fe20003800000 */
[----:B------:R-:W-:Y:S01]  /*0030*/  BSSY B0, `(.L_x_0) ;  /* 0x000000f000007945 */ /* 0x000fe20003800000 */
[--C-:B0-----:R-:W-:Y:S02]  /*0040*/  SHF.R.U32.HI R2, RZ, 0x5, R0.reuse ;  /* 0x00000005ff027819 */ /* 0x101fe40000011600 */
[----:B------:R-:W-:-:S03]  /*0050*/  SHF.R.U32.HI R3, RZ, 0x7, R0 ;  /* 0x00000007ff037819 */ /* 0x000fc60000011600 */
[----:B------:R-:W0:Y:S04]  /*0060*/  SHFL.IDX PT, R7, R2, RZ, 0x1f ;  /* 0x00001fff02077589 */ /* 0x000e2800000e0000 */
[----:B------:R1:W2:Y:S01]  /*0070*/  SHFL.IDX PT, R4, R3, RZ, 0x1f ;  /* 0x00001fff03047589 */ /* 0x0002a200000e0000 */
[----:B0-----:R-:W-:-:S13]  /*0080*/  ISETP.NE.OR P0, PT, R7, RZ, !P0 ;  /* 0x000000ff0700720c */ /* 0x001fda0004705670 */
[----:B-12---:R-:W-:Y:S05]  /*0090*/  @P0 BRA `(.L_x_1) ;  /* 0x0000000000200947 */ /* 0x006fea0003800000 */
[----:B------:R-:W-:Y:S02]  /*00a0*/  ULDC.64 UR4, c[0x0][0x198] ;  /* 0x0000660000047ab9 */ /* 0x000fe40000000a00 */
[----:B------:R-:W-:Y:S02]  /*00b0*/  UIADD3 UR6, UP0, UR4, 0xf0, URZ ;  /* 0x000000f004067890 */ /* 0x000fe4000ff1e03f */
[----:B------:R-:W-:Y:S02]  /*00c0*/  UIADD3 UR4, UP1, UR4, 0x1f0, URZ ;  /* 0x000001f004047890 */ /* 0x000fe4000ff3e03f */
[----:B------:R-:W-:Y:S02]  /*00d0*/  UIADD3.X UR7, URZ, UR5, URZ, UP0, !UPT ;  /* 0x000000053f077290 */ /* 0x000fe400087fe43f */
[----:B------:R-:W-:-:S07]  /*00e0*/  UIADD3.X UR5, URZ, UR5, URZ, UP1, !UPT ;  /* 0x000000053f057290 */ /* 0x000fce0008ffe43f */
[----:B------:R0:W-:Y:S02]  /*00f0*/  UTMACCTL.PF [UR6] ;  /* 0x00000000060079b9 */ /* 0x0001e40008040000 */
[----:B------:R0:W-:Y:S02]  /*0100*/  UTMACCTL.PF [UR4] ;  /* 0x00000000040079b9 */ /* 0x0001e40008040000 */
[----:B0-----:R-:W-:Y:S01]  /*0110*/  NOP ;  /* 0x0000000000007918 */ /* 0x001fe20000000000 */
.L_x_1:
[----:B------:R-:W-:Y:S05]  /*0120*/  BSYNC B0 ;  /* 0x0000000000007941 */ /* 0x000fea0003800000 */
.L_x_0:
[----:B------:R-:W0:Y:S02]  /*0130*/  SHFL.IDX PT, R3, R2, RZ, 0x1f ;  /* 0x00001fff02037589 */ /* 0x000e2400000e0000 */
[----:B0-----:R-:W-:-:S13]  /*0140*/  ISETP.NE.AND P0, PT, R3, RZ, PT ;  /* 0x000000ff0300720c */ /* 0x001fda0003f05270 */
[----:B------:R-:W-:Y:S05]  /*0150*/  @P0 BRA `(.L_x_2) ;  /* 0x0000000000c40947 */ /* 0x000fea0003800000 */
[----:B------:R-:W-:Y:S01]  /*0160*/  ELECT P0, URZ, PT ;  /* 0x00000000003f782f */ /* 0x000fe20003800000 */
[----:B------:R-:W-:-:S12]  /*0170*/  BSSY B0, `(.L_x_2) ;  /* 0x000002f000007945 */ /* 0x000fd80003800000 */
[----:B------:R-:W-:Y:S05]  /*0180*/  @!P0 BRA `(.L_x_3) ;  /* 0x0000000000b48947 */ /* 0x000fea0003800000 */
[----:B------:R-:W0:Y:S01]  /*0190*/  S2UR UR8, SR_CgaCtaId ;  /* 0x00000000000879c3 */ /* 0x000e220000008800 */
[----:B------:R-:W-:Y:S01]  /*01a0*/  UMOV UR4, 0x400 ;  /* 0x0000040000047882 */ /* 0x000fe20000000000 */
[----:B------:R-:W-:Y:S01]  /*01b0*/  UMOV UR5, 0x1 ;  /* 0x0000000100057882 */ /* 0x000fe20000000000 */
[----:B------:R-:W-:Y:S02]  /*01c0*/  UMOV UR6, 0x4 ;  /* 0x0000000400067882 */ /* 0x000fe40000000000 */
[----:B------:R-:W-:-:S04]  /*01d0*/  UIADD3 UR6, -UR6, 0x100000, URZ ;  /* 0x0010000006067890 */ /* 0x000fc8000fffe13f */
[----:B------:R-:W-:Y:S02]  /*01e0*/  USHF.L.U32 UR7, UR6, 0xb, URZ ;  /* 0x0000000b06077899 */ /* 0x000fe4000800063f */
[----:B------:R-:W-:Y:S02]  /*01f0*/  USHF.L.U32 UR6, UR6, 0x1, URZ ;  /* 0x0000000106067899 */ /* 0x000fe4000800063f */
[----:B0-----:R-:W-:Y:S02]  /*0200*/  ULEA UR8, UR8, UR4, 0x18 ;  /* 0x0000000408087291 */ /* 0x001fe4000f8ec03f */
[----:B------:R-:W-:-:S04]  /*0210*/  UIADD3 UR4, -UR5, 0x100000, URZ ;  /* 0x0010000005047890 */ /* 0x000fc8000fffe13f */
[----:B------:R-:W-:Y:S02]  /*0220*/  USHF.L.U32 UR5, UR4, 0xb, URZ ;  /* 0x0000000b04057899 */ /* 0x000fe4000800063f */
[----:B------:R-:W-:Y:S01]  /*0230*/  USHF.L.U32 UR4, UR4, 0x1, URZ ;  /* 0x0000000104047899 */ /* 0x000fe2000800063f */
[----:B------:R-:W0:Y:S11]  /*0240*/  FENCE.VIEW.ASYNC.S ;  /* 0x00000000000073c6 */ /* 0x000e360000000000 */
[----:B0-----:R0:W1:Y:S01]  /*0250*/  SYNCS.EXCH.64 URZ, [UR8], UR4 ;  /* 0x00000004083f75b2 */ /* 0x0010620008000100 */
[----:B------:R0:W2:Y:S01]  /*0260*/  SYNCS.EXCH.64 URZ, [UR8+0x80], UR6 ;  /* 0x00008006083f75b2 */ /* 0x0000a20008000100 */
[----:B------:R0:W3:Y:S01]  /*0270*/  SYNCS.EXCH.64 URZ, [UR8+0x8], UR4 ;  /* 0x00000804083f75b2 */ /* 0x0000e20008000100 */
[----:B------:R0:W4:Y:S01]  /*0280*/  SYNCS.EXCH.64 URZ, [UR8+0x88], UR6 ;  /* 0x00008806083f75b2 */ /* 0x0001220008000100 */
[----:B------:R0:W0:Y:S01]  /*0290*/  SYNCS.EXCH.64 URZ, [UR8+0x10], UR4 ;  /* 0x00001004083f75b2 */ /* 0x0000220008000100 */
        /* <DEDUP_REMOVED lines=27> */
[----:B-1234-:R-:W-:Y:S01]  /*0450*/  NOP ;  /* 0x0000000000007918 */ /* 0x01efe20000000000 */
.L_x_3:
[----:B0-----:R-:W-:Y:S05]  /*0460*/  BSYNC B0 ;  /* 0x0000000000007941 */ /* 0x001fea0003800000 */
.L_x_2:
[----:B------:R-:W-:Y:S01]  /*0470*/  SHF.R.S32.HI R5, RZ, 0x1f, R0 ;  /* 0x0000001fff057819 */ /* 0x000fe20000011400 */
[----:B------:R-:W0:Y:S01]  /*0480*/  SHFL.IDX PT, R2, R2, RZ, 0x1f ;  /* 0x00001fff02027589 */ /* 0x000e2200000e0000 */
[----:B------:R-:W1:Y:S01]  /*0490*/  S2UR UR8, SR_CTAID.X ;  /* 0x00000000000879c3 */ /* 0x000e620000002500 */
[----:B------:R-:W-:Y:S02]  /*04a0*/  ELECT P0, URZ, PT ;  /* 0x00000000003f782f */ /* 0x000fe40003800000 */
[----:B------:R-:W-:Y:S01]  /*04b0*/  LEA.HI R5, R5, R0, RZ, 0x7 ;  /* 0x0000000005057211 */ /* 0x000fe200078f38ff */
[----:B------:R-:W2:Y:S01]  /*04c0*/  S2R R8, SR_CTAID.Y ;  /* 0x0000000000087919 */ /* 0x000ea20000002600 */
[----:B------:R-:W-:Y:S01]  /*04d0*/  ULDC UR4, c[0x0][0x150] ;  /* 0x0000540000047ab9 */ /* 0x000fe20000000800 */
[----:B------:R-:W-:Y:S01]  /*04e0*/  VIADD R16, R4, 0xffffffff ;  /* 0xffffffff04107836 */ /* 0x000fe20000000000 */
[----:B------:R-:W-:Y:S01]  /*04f0*/  LOP3.LUT R5, R5, 0xffffff80, RZ, 0xc0, !PT ;  /* 0xffffff8005057812 */ /* 0x000fe200078ec0ff */
[----:B------:R-:W-:Y:S01]  /*0500*/  NOP ;  /* 0x0000000000007918 */ /* 0x000fe20000000000 */
[----:B------:R-:W3:Y:S01]  /*0510*/  LDC R12, c[0x0][0x144] ;  /* 0x00005100ff0c7b82 */ /* 0x000ee20000000800 */
[----:B------:R-:W-:Y:S01]  /*0520*/  NOP ;  /* 0x0000000000007918 */ /* 0x000fe20000000000 */
[----:B------:R-:W-:Y:S01]  /*0530*/  ISETP.GE.U32.AND P6, PT, R16, 0x2, PT ;  /* 0x000000021000780c */ /* 0x000fe20003fc6070 */
[----:B------:R-:W-:Y:S01]  /*0540*/  IMAD.IADD R5, R0, 0x1, -R5 ;  /* 0x0000000100057824 */ /* 0x000fe200078e0a05 */
[----:B------:R-:W-:-:S04]  /*0550*/  ISETP.NE.AND P3, PT, R4, RZ, PT ;  /* 0x000000ff0400720c */ /* 0x000fc80003f65270 */
[----:B------:R-:W-:Y:S01]  /*0560*/  SHF.R.S32.HI R6, RZ, 0x1f, R5 ;  /* 0x0000001fff067819 */ /* 0x000fe20000011405 */
[----:B------:R-:W4:Y:S03]  /*0570*/  LDC R14, c[0x0][0x140] ;  /* 0x00005000ff0e7b82 */ /* 0x000f260000000800 */
[----:B------:R-:W-:Y:S02]  /*0580*/  LEA.HI R6, R6, R5, RZ, 0x3 ;  /* 0x0000000506067211 */ /* 0x000fe400078f18ff */
[----:B0-----:R-:W-:Y:S02]  /*0590*/  ISETP.NE.OR P0, PT, R2, RZ, !P0 ;  /* 0x000000ff0200720c */ /* 0x001fe40004705670 */
[--C-:B------:R-:W-:Y:S02]  /*05a0*/  SHF.R.S32.HI R2, RZ, 0x3, R6.reuse ;  /* 0x00000003ff027819 */ /* 0x100fe40000011406 */
[----:B------:R-:W-:-:S02]  /*05b0*/  SHF.R.S32.HI R11, RZ, 0x1f, R6 ;  /* 0x0000001fff0b7819 */ /* 0x000fc40000011406 */
[----:B------:R-:W-:Y:S02]  /*05c0*/  SHF.R.S32.HI R6, RZ, 0x1f, R3 ;  /* 0x0000001fff067819 */ /* 0x000fe40000011403 */
[----:B-1----:R-:W-:Y:S02]  /*05d0*/  I2FP.F32.U32 R10, UR8 ;  /* 0x00000008000a7c45 */ /* 0x002fe40008201000 */
[----:B------:R-:W-:Y:S02]  /*05e0*/  LEA.HI R11, R11, R2, RZ, 0x2 ;  /* 0x000000020b0b7211 */ /* 0x000fe400078f10ff */
[----:B------:R-:W-:Y:S01]  /*05f0*/  LEA.HI R6, R6, R3, RZ, 0x2 ;  /* 0x0000000306067211 */ /* 0x000fe200078f10ff */
[----:B------:R-:W-:Y:S01]  /*0600*/  FMUL R10, R10, UR4 ;  /* 0x000000040a0a7c20 */ /* 0x000fe20008400000 */
[----:B------:R-:W-:Y:S01]  /*0610*/  LOP3.LUT R11, R11, 0xfffffffc, RZ, 0xc0, !PT ;  /* 0xfffffffc0b0b7812 */ /* 0x000fe200078ec0ff */
[----:B------:R-:W-:Y:S01]  /*0620*/  VOTEU.ALL UP0, P0 ;  /* 0x00000000003f7886 */ /* 0x000fe20000000000 */
[----:B------:R-:W-:Y:S01]  /*0630*/  LOP3.LUT R6, R6, 0x3ffffffc, RZ, 0xc0, !PT ;  /* 0x3ffffffc06067812 */ /* 0x000fe200078ec0ff */
[----:B------:R-:W-:Y:S01]  /*0640*/  ULDC UR4, c[0x0][0x154] ;  /* 0x0000550000047ab9 */ /* 0x000fe20000000800 */
[----:B--2---:R-:W-:Y:S01]  /*0650*/  I2FP.F32.U32 R13, R8 ;  /* 0x00000008000d7245 */ /* 0x004fe20000201000 */
[----:B------:R-:W0:Y:S01]  /*0660*/  F2I.U32.TRUNC.NTZ R10, R10 ;  /* 0x0000000a000a7305 */ /* 0x000e22000020f000 */
[----:B------:R-:W-:Y:S01]  /*0670*/  IMAD.IADD R11, R2, 0x1, -R11 ;  /* 0x00000001020b7824 */ /* 0x000fe200078e0a0b */
[----:B------:R-:W1:Y:S01]  /*0680*/  @!UP0 S2UR UR7, SR_CgaCtaId ;  /* 0x00000000000789c3 */ /* 0x000e620000008800 */
[----:B------:R-:W-:-:S02]  /*0690*/  IMAD.IADD R6, R3, 0x1, -R6 ;  /* 0x0000000103067824 */ /* 0x000fc400078e0a06 */
[----:B------:R-:W-:Y:S01]  /*06a0*/  FMUL R13, R13, UR4 ;  /* 0x000000040d0d7c20 */ /* 0x000fe20008400000 */
[----:B------:R-:W-:Y:S01]  /*06b0*/  UMOV UR4, 0x20 ;  /* 0x0000002000047882 */ /* 0x000fe20000000000 */
[----:B------:R-:W-:Y:S01]  /*06c0*/  @!UP0 UMOV UR6, 0x400 ;  /* 0x0000040000068882 */ /* 0x000fe20000000000 */
[----:B------:R-:W-:Y:S01]  /*06d0*/  IMAD R6, R6, 0x4, R11 ;  /* 0x0000000406067824 */ /* 0x000fe200078e020b */
[----:B------:R-:W-:-:S04]  /*06e0*/  @!UP0 UIADD3 UR4, -UR4, 0x100000, URZ ;  /* 0x0010000004048890 */ /* 0x000fc8000fffe13f */
[----:B------:R-:W-:Y:S02]  /*06f0*/  @!UP0 USHF.L.U32 UR5, UR4, 0xb, URZ ;  /* 0x0000000b04058899 */ /* 0x000fe4000800063f */
[----:B------:R-:W-:Y:S01]  /*0700*/  @!UP0 USHF.L.U32 UR4, UR4, 0x1, URZ ;  /* 0x0000000104048899 */ /* 0x000fe2000800063f */
[----:B----4-:R-:W-:Y:S01]  /*0710*/  ISETP.EQ.U32.AND P2, PT, R14, 0x1, PT ;  /* 0x000000010e00780c */ /* 0x010fe20003f42070 */
[----:B------:R-:W2:Y:S01]  /*0720*/  LDC R11, c[0x0][0x148] ;  /* 0x00005200ff0b7b82 */ /* 0x000ea20000000800 */
[----:B------:R-:W4:Y:S01]  /*0730*/  F2I.U32.TRUNC.NTZ R13, R13 ;  /* 0x0000000d000d7305 */ /* 0x000f22000020f000 */
[----:B------:R-:W-:Y:S01]  /*0740*/  LEA.HI R2, R6, R6, RZ, 0x1 ;  /* 0x0000000606027211 */ /* 0x000fe200078f08ff */
[----:B------:R-:W-:Y:S01]  /*0750*/  VOTEU.ALL UP1, P0 ;  /* 0x00000000003f7886 */ /* 0x000fe20000020000 */
[----:B0-----:R-:W-:Y:S02]  /*0760*/  IMAD.MOV R15, RZ, RZ, -R10 ;  /* 0x000000ffff0f7224 */ /* 0x001fe400078e0a0a */
[----:B------:R-:W-:-:S02]  /*0770*/  LOP3.LUT R3, R2, 0xfffffffe, RZ, 0xc0, !PT ;  /* 0xfffffffe02037812 */ /* 0x000fc400078ec0ff */
[----:B------:R-:W-:Y:S01]  /*0780*/  SHF.R.S32.HI R2, RZ, 0x1f, R7 ;  /* 0x0000001fff027819 */ /* 0x000fe20000011407 */
[----:B---3--:R-:W-:Y:S02]  /*0790*/  IMAD R10, R12, R15, UR8 ;  /* 0x000000080c0a7e24 */ /* 0x008fe4000f8e020f */
[----:B------:R-:W-:Y:S01]  /*07a0*/  IMAD.IADD R3, R6, 0x1, -R3 ;  /* 0x0000000106037824 */ /* 0x000fe200078e0a03 */
[----:B------:R-:W-:-:S04]  /*07b0*/  LEA.HI R2, R2, R7, RZ, 0x2 ;  /* 0x0000000702027211 */ /* 0x000fc800078f10ff */
[----:B------:R-:W-:Y:S01]  /*07c0*/  ISETP.NE.AND P4, PT, R3, R10, PT ;  /* 0x0000000a0300720c */ /* 0x000fe20003f85270 */
[----:B------:R-:W-:Y:S01]  /*07d0*/  IMAD.SHL.U32 R3, R6, 0x4, RZ ;  /* 0x0000000406037824 */ /* 0x000fe200078e00ff */
[----:B------:R-:W-:Y:S01]  /*07e0*/  LOP3.LUT R2, R2, 0xfffffffc, RZ, 0xc0, !PT ;  /* 0xfffffffc02027812 */ /* 0x000fe200078ec0ff */
[----:B----4-:R-:W-:Y:S01]  /*07f0*/  IMAD.MOV R20, RZ, RZ, -R13 ;  /* 0x000000ffff147224 */ /* 0x010fe200078e0a0d */
[----:B-1----:R-:W-:Y:S02]  /*0800*/  @!UP0 ULEA UR6, UR7, UR6, 0x18 ;  /* 0x0000000607068291 */ /* 0x002fe4000f8ec03f */
[----:B------:R-:W-:Y:S01]  /*0810*/  LOP3.LUT R3, R6, 0xc, R3, 0x78, !PT ;  /* 0x0000000c06037812 */ /* 0x000fe200078e7803 */
[----:B------:R-:W-:Y:S01]  /*0820*/  IMAD.IADD R7, R7, 0x1, -R2 ;  /* 0x0000000107077824 */ /* 0x000fe200078e0a02 */
[----:B------:R-:W-:Y:S01]  /*0830*/  VOTEU.ALL UP0, P0 ;  /* 0x00000000003f7886 */ /* 0x000fe20000000000 */
[----:B--2---:R-:W-:Y:S01]  /*0840*/  IMAD R13, R11, R20, R8 ;  /* 0x000000140b0d7224 */ /* 0x004fe200078e0208 */
[----:B------:R-:W-:Y:S01]  /*0850*/  LOP3.LUT P0, RZ, R5, 0x7, RZ, 0xc0, !PT ;  /* 0x0000000705ff7812 */ /* 0x000fe2000780c0ff */
[----:B------:R-:W-:Y:S01]  /*0860*/  IMAD.MOV.U32 R6, RZ, RZ, 0x1 ;  /* 0x00000001ff067424 */ /* 0x000fe200078e00ff */
[----:B------:R-:W-:-:S02]  /*0870*/  ISETP.NE.AND P1, PT, R7, 0x3, PT ;  /* 0x000000030700780c */ /* 0x000fc40003f25270 */
[----:B------:R-:W-:Y:S02]  /*0880*/  @P4 LEA.HI R2, R3, R3, RZ, 0x1 ;  /* 0x0000000303024211 */ /* 0x000fe400078f08ff */
[----:B------:R-:W-:Y:S01]  /*0890*/  ISETP.EQ.OR P1, PT, R7, RZ, !P1 ;  /* 0x000000ff0700720c */ /* 0x000fe20004f22670 */
[----:B------:R-:W0:Y:S02]  /*08a0*/  FENCE.VIEW.ASYNC.S ;  /* 0x00000000000073c6 */ /* 0x000e240000000000 */
[----:B0-----:R0:W1:Y:S01]  /*08b0*/  @!UP0 SYNCS.EXCH.64 URZ, [UR6+0x110], UR4 ;  /* 0x00011004063f85b2 */ /* 0x0010620008000100 */
[----:B------:R-:W-:Y:S02]  /*08c0*/  @P4 SHF.R.S32.HI R2, RZ, 0x1, R2 ;  /* 0x00000001ff024819 */ /* 0x000fe40000011402 */
[----:B------:R-:W-:Y:S02]  /*08d0*/  ISETP.LT.U32.AND P0, PT, R3, 0x2, !P0 ;  /* 0x000000020300780c */ /* 0x000fe40004701070 */
[----:B------:R-:W-:-:S02]  /*08e0*/  @P4 ISETP.NE.AND P5, PT, R2, R13, PT ;  /* 0x0000000d0200420c */ /* 0x000fc40003fa5270 */
[----:B------:R-:W-:Y:S02]  /*08f0*/  ISETP.EQ.AND P1, PT, R4, RZ, P1 ;  /* 0x000000ff0400720c */ /* 0x000fe40000f22270 */
[----:B------:R-:W-:Y:S02]  /*0900*/  SEL R5, RZ, 0x1, !P0 ;  /* 0x00000001ff057807 */ /* 0x000fe40004000000 */
[----:B------:R-:W-:Y:S02]  /*0910*/  @P4 SEL R6, RZ, 0x1, P5 ;  /* 0x00000001ff064807 */ /* 0x000fe40002800000 */
[----:B------:R-:W-:Y:S02]  /*0920*/  SEL R2, RZ, 0x1, !P1 ;  /* 0x00000001ff027807 */ /* 0x000fe40004800000 */
[----:B------:R-:W-:Y:S01]  /*0930*/  LOP3.LUT R6, R6, R5, RZ, 0xc0, !PT ;  /* 0x0000000506067212 */ /* 0x000fe200078ec0ff */
[----:B------:R0:W2:Y:S01]  /*0940*/  @!UP1 SYNCS.EXCH.64 URZ, [UR6+0x118], UR4 ;  /* 0x00011804063f95b2 */ /* 0x0000a20008000100 */
[----:B------:R-:W-:Y:S01]  /*0950*/  SEL R2, R2, 0x2, P6 ;  /* 0x0000000202027807 */ /* 0x000fe20003000000 */
[----:B------:R-:W-:Y:S01]  /*0960*/  NOP ;  /* 0x0000000000007918 */ /* 0x000fe20000000000 */
[----:B------:R-:W-:Y:S05]  /*0970*/  @!P2 BRA `(.L_x_4) ;  /* 0x000000000008a947 */ /* 0x000fea0003800000 */
[----:B-12---:R-:W-:Y:S01]  /*0980*/  UCGABAR_ARV ;  /* 0x00000000000079c7 */ /* 0x006fe20008000000 */
[----:B------:R-:W-:Y:S05]  /*0990*/  BRA `(.L_x_5) ;  /* 0x0000000000047947 */ /* 0x000fea0003800000 */
.L_x_4:
[----:B-12---:R-:W-:Y:S01]  /*09a0*/  NOP ;  /* 0x0000000000007918 */ /* 0x006fe20000000000 */
.L_x_5:
[----:B------:R-:W1:Y:S01]  /*09b0*/  LDC R4, c[0x0][0x65c] ;  /* 0x00019700ff047b82 */ /* 0x000e620000000800 */
[----:B------:R-:W-:Y:S01]  /*09c0*/  IMAD.MOV.U32 R5, RZ, RZ, RZ ;  /* 0x000000ffff057224 */ /* 0x000fe200078e00ff */
[----:B-1----:R-:W-:Y:S01]  /*09d0*/  ISETP.NE.AND P4, PT, R4, 0x1, PT ;  /* 0x000000010400780c */ /* 0x002fe20003f85270 */
[----:B------:R-:W-:-:S12]  /*09e0*/  IMAD.U32 R4, RZ, RZ, UR8 ;  /* 0x00000008ff047e24 */ /* 0x000fd8000f8e00ff */
[----:B------:R-:W1:Y:S01]  /*09f0*/  @P4 LDC R15, c[0x0][0x10] ;  /* 0x00000400ff0f4b82 */ /* 0x000e620000000800 */
[----:B------:R-:W-:Y:S02]  /*0a00*/  @P4 IMAD.MOV.U32 R9, RZ, RZ, RZ ;  /* 0x000000ffff094224 */ /* 0x000fe400078e00ff */
[----:B------:R-:W-:-:S05]  /*0a10*/  @P4 IMAD.MOV.U32 R17, RZ, RZ, RZ ;  /* 0x000000ffff114224 */ /* 0x000fca00078e00ff */
[----:B------:R-:W2:Y:S01]  /*0a20*/  @!P4 LDC R13, c[0x0][0xc] ;  /* 0x00000300ff0dcb82 */ /* 0x000ea20000000800 */
[----:B-1----:R-:W-:-:S04]  /*0a30*/  @P4 IMAD.WIDE.U32 R14, R15, UR8, R8 ;  /* 0x000000080f0e4c25 */ /* 0x002fc8000f8e0008 */
[----:B--2---:R-:W-:-:S04]  /*0a40*/  @!P4 IMAD.WIDE.U32 R12, R8, R13, R4 ;  /* 0x0000000d080cc225 */ /* 0x004fc800078e0004 */
[----:B------:R-:W-:Y:S02]  /*0a50*/  @P4 IMAD.MOV.U32 R4, RZ, RZ, R14 ;  /* 0x000000ffff044224 */ /* 0x000fe400078e000e */
[----:B------:R-:W-:Y:S02]  /*0a60*/  @P4 IMAD.IADD R5, R15, 0x1, R17 ;  /* 0x000000010f054824 */ /* 0x000fe400078e0211 */
[----:B------:R-:W-:Y:S02]  /*0a70*/  @!P4 IMAD.MOV.U32 R4, RZ, RZ, R12 ;  /* 0x000000ffff04c224 */ /* 0x000fe400078e000c */
[----:B------:R-:W-:Y:S01]  /*0a80*/  @!P4 IMAD.MOV.U32 R5, RZ, RZ, R13 ;  /* 0x000000ffff05c224 */ /* 0x000fe200078e000d */
[----:B------:R-:W-:Y:S06]  /*0a90*/  @!P2 BRA `(.L_x_6) ;  /* 0x00000000000ca947 */ /* 0x000fec0003800000 */
[----:B------:R-:W-:Y:S01]  /*0aa0*/  UCGABAR_WAIT ;  /* 0x0000000000007dc7 */ /* 0x000fe20008000000 */
[----:B------:R-:W-:Y:S01]  /*0ab0*/  CCTL.IVALL ;  /* 0x00000000ff00798f */ /* 0x000fe20002000000 */
[----:B------:R-:W-:Y:S05]  /*0ac0*/  BRA `(.L_x_7) ;  /* 0x0000000000047947 */ /* 0x000fea0003800000 */
.L_x_6:
[----:B------:R-:W-:Y:S06]  /*0ad0*/  BAR.SYNC.DEFER_BLOCKING 0x0 ;  /* 0x0000000000007b1d */ /* 0x000fec0000010000 */
.L_x_7:
[----:B------:R-:W-:Y:S05]  /*0ae0*/  @!P3 BRA `(.L_x_8) ;  /* 0x0000004c0028b947 */ /* 0x000fea0003800000 */
[----:B------:R-:W-:-:S13]  /*0af0*/  ISETP.GT.U32.AND P0, PT, R16, 0x1, PT ;  /* 0x000000011000780c */ /* 0x000fda0003f04070 */
[----:B0-----:R-:W-:Y:S05]  /*0b00*/  @P0 EXIT ;  /* 0x000000000000094d */ /* 0x001fea0003800000 */
[----:B------:R-:W-:Y:S01]  /*0b10*/  ULDC.64 UR4, c[0x0][0x650] ;  /* 0x0001940000047ab9 */ /* 0x000fe20000000a00 */
[----:B------:R-:W-:Y:S01]  /*0b20*/  PRMT R14, RZ, 0x7610, R14 ;  /* 0x00007610ff0e7816 */ /* 0x000fe2000000000e */
[----:B------:R-:W-:Y:S01]  /*0b30*/  IMAD.MOV.U32 R15, RZ, RZ, -0x1 ;  /* 0xffffffffff0f7424 */ /* 0x000fe200078e00ff */
[----:B------:R-:W-:Y:S01]  /*0b40*/  ISETP.GE.U32.AND P0, PT, R4, UR4, PT ;  /* 0x0000000404007c0c */ /* 0x000fe2000bf06070 */
[----:B------:R-:W-:Y:S02]  /*0b50*/  IMAD.MOV.U32 R16, RZ, RZ, -0x1 ;  /* 0xffffffffff107424 */ /* 0x000fe400078e00ff */
[----:B------:R-:W-:Y:S01]  /*0b60*/  IMAD.MOV.U32 R75, RZ, RZ, -0x1 ;  /* 0xffffffffff4b7424 */ /* 0x000fe200078e00ff */
[----:B------:R-:W-:-:S13]  /*0b70*/  ISETP.GE.U32.AND.EX P0, PT, R5, UR5, PT, P0 ;  /* 0x0000000505007c0c */ /* 0x000fda000bf06100 */
[----:B------:R-:W-:Y:S05]  /*0b80*/  @P0 BRA `(.L_x_9) ;  /* 0x0000000400240947 */ /* 0x000fea0003800000 */
[----:B------:R-:W0:Y:S01]  /*0b90*/  LDC.64 R22, c[0x0][0x628] ;  /* 0x00018a00ff167b82 */ /* 0x000e220000000a00 */
[----:B------:R-:W-:Y:S02]  /*0ba0*/  IMAD.MOV.U32 R12, RZ, RZ, R4 ;  /* 0x000000ffff0c7224 */ /* 0x000fe400078e0004 */
[----:B------:R-:W-:-:S05]  /*0bb0*/  IMAD.MOV.U32 R13, RZ, RZ, R5 ;  /* 0x000000ffff0d7224 */ /* 0x000fca00078e0005 */
[----:B------:R-:W1:Y:S08]  /*0bc0*/  LDC R18, c[0x0][0x630] ;  /* 0x00018c00ff127b82 */ /* 0x000e700000000800 */
[----:B------:R-:W2:Y:S01]  /*0bd0*/  LDC.64 R24, c[0x0][0x620] ;  /* 0x00018800ff187b82 */ /* 0x000ea20000000a00 */
[----:B0-----:R-:W-:-:S04]  /*0be0*/  ISETP.NE.U32.AND P0, PT, R22, RZ, PT ;  /* 0x000000ff1600720c */ /* 0x001fc80003f05070 */
[----:B------:R-:W-:-:S13]  /*0bf0*/  ISETP.NE.AND.EX P0, PT, R23, RZ, PT, P0 ;  /* 0x000000ff1700720c */ /* 0x000fda0003f05300 */
[----:B-12---:R-:W-:Y:S05]  /*0c00*/  @!P0 BRA `(.L_x_10) ;  /* 0x0000000000288947 */ /* 0x006fea0003800000 */
[----:B------:R-:W0:Y:S02]  /*0c10*/  LDC R7, c[0x0][0x634] ;  /* 0x00018d00ff077b82 */ /* 0x000e240000000800 */
[----:B0-----:R-:W-:-:S05]  /*0c20*/  IADD3 R7, P0, R4, R7, RZ ;  /* 0x0000000704077210 */ /* 0x001fca0007f1e0ff */
[----:B------:R-:W-:-:S04]  /*0c30*/  IMAD.X R19, RZ, RZ, R5, P0 ;  /* 0x000000ffff137224 */ /* 0x000fc800000e0605 */
[----:B------:R-:W-:-:S04]  /*0c40*/  IMAD.WIDE.U32 R12, R19, R22, RZ ;  /* 0x00000016130c7225 */ /* 0x000fc800078e00ff */
[----:B------:R-:W-:-:S04]  /*0c50*/  IMAD.WIDE.U32 R14, P0, R7, R23, R12 ;  /* 0x00000017070e7225 */ /* 0x000fc8000780000c */
[----:B------:R-:W-:-:S04]  /*0c60*/  IMAD.WIDE.U32 R12, R7, R22, RZ ;  /* 0x00000016070c7225 */ /* 0x000fc800078e00ff */
[----:B------:R-:W-:Y:S01]  /*0c70*/  IMAD.X R17, RZ, RZ, RZ, P0 ;  /* 0x000000ffff117224 */ /* 0x000fe200000e06ff */
[----:B------:R-:W-:Y:S01]  /*0c80*/  IADD3 RZ, P0, R13, R14, RZ ;  /* 0x0000000e0dff7210 */ /* 0x000fe20007f1e0ff */
[----:B------:R-:W-:-:S04]  /*0c90*/  IMAD.MOV.U32 R16, RZ, RZ, R15 ;  /* 0x000000ffff107224 */ /* 0x000fc800078e000f */
[----:B------:R-:W-:-:S08]  /*0ca0*/  IMAD.WIDE.U32.X R12, R19, R23, R16, P0 ;  /* 0x00000017130c7225 */ /* 0x000fd000000e0410 */
.L_x_10:
[----:B------:R-:W0:Y:S01]  /*0cb0*/  LDC.64 R28, c[0x0][0x640] ;  /* 0x00019000ff1c7b82 */ /* 0x000e220000000a00 */
[--C-:B------:R-:W-:Y:S01]  /*0cc0*/  SHF.R.U64 R75, R12, R18, R13.reuse ;  /* 0x000000120c4b7219 */ /* 0x100fe2000000120d */
[----:B------:R-:W-:Y:S01]  /*0cd0*/  IMAD R27, R11, R20, R8 ;  /* 0x000000140b1b7224 */ /* 0x000fe200078e0208 */
[----:B------:R-:W-:Y:S01]  /*0ce0*/  SHF.R.U32.HI R7, RZ, R18, R13 ;  /* 0x00000012ff077219 */ /* 0x000fe2000001160d */
[----:B------:R-:W-:Y:S01]  /*0cf0*/  IMAD.MOV.U32 R23, RZ, RZ, 0x1 ;  /* 0x00000001ff177424 */ /* 0x000fe200078e00ff */
[----:B------:R-:W-:-:S03]  /*0d00*/  IADD3 R9, P0, RZ, -R75, RZ ;  /* 0x8000004bff097210 */ /* 0x000fc60007f1e0ff */
[----:B------:R-:W1:Y:S02]  /*0d10*/  LDC R22, c[0x0][0x618] ;  /* 0x00018600ff167b82 */ /* 0x000e640000000800 */
[----:B------:R-:W-:Y:S02]  /*0d20*/  IMAD.X R7, RZ, RZ, ~R7, P0 ;  /* 0x000000ffff077224 */ /* 0x000fe400000e0e07 */
[----:B------:R-:W-:-:S04]  /*0d30*/  IMAD.WIDE.U32 R12, R9, R24, R4 ;  /* 0x00000018090c7225 */ /* 0x000fc800078e0004 */
[----:B------:R-:W2:Y:S01]  /*0d40*/  LDC R18, c[0x0][0x608] ;  /* 0x00018200ff127b82 */ /* 0x000ea20000000800 */
[----:B------:R-:W-:Y:S02]  /*0d50*/  IMAD R14, R7, R24, RZ ;  /* 0x00000018070e7224 */ /* 0x000fe400078e02ff */
[----:B------:R-:W-:Y:S02]  /*0d60*/  IMAD.MOV.U32 R7, RZ, RZ, -0x1 ;  /* 0xffffffffff077424 */ /* 0x000fe400078e00ff */
[----:B------:R-:W-:-:S03]  /*0d70*/  IMAD R9, R9, R25, R14 ;  /* 0x0000001909097224 */ /* 0x000fc600078e020e */
[----:B------:R-:W3:Y:S01]  /*0d80*/  LDC R26, c[0x0][0x658] ;  /* 0x00019600ff1a7b82 */ /* 0x000ee20000000800 */
[----:B------:R-:W-:Y:S01]  /*0d90*/  IMAD.IADD R9, R13, 0x1, R9 ;  /* 0x000000010d097824 */ /* 0x000fe200078e0209 */
[----:B0-----:R-:W-:-:S04]  /*0da0*/  ISETP.NE.U32.AND P0, PT, R28, RZ, PT ;  /* 0x000000ff1c00720c */ /* 0x001fc80003f05070 */
[----:B------:R-:W-:Y:S02]  /*0db0*/  ISETP.NE.AND.EX P0, PT, R29, RZ, PT, P0 ;  /* 0x000000ff1d00720c */ /* 0x000fe40003f05300 */
[----:B------:R-:W0:Y:S01]  /*0dc0*/  LDC R24, c[0x0][0x600] ;  /* 0x00018000ff187b82 */ /* 0x000e220000000800 */
[-CC-:B-1----:R-:W-:Y:S02]  /*0dd0*/  SHF.R.U64 R16, R12, R22.reuse, R9.reuse ;  /* 0x000000160c107219 */ /* 0x182fe40000001209 */
[----:B------:R-:W-:-:S05]  /*0de0*/  SHF.R.U32.HI R9, RZ, R22, R9 ;  /* 0x00000016ff097219 */ /* 0x000fca0000011609 */
[----:B------:R-:W1:Y:S01]  /*0df0*/  LDC R19, c[0x0][0x648] ;  /* 0x00019200ff137b82 */ /* 0x000e620000000800 */
[-CC-:B--2---:R-:W-:Y:S02]  /*0e00*/  SHF.R.U64 R22, R16, R18.reuse, R9.reuse ;  /* 0x0000001210167219 */ /* 0x184fe40000001209 */
[----:B------:R-:W-:-:S05]  /*0e10*/  SHF.R.U32.HI R9, RZ, R18, R9 ;  /* 0x00000012ff097219 */ /* 0x000fca0000011609 */
[----:B------:R-:W2:Y:S01]  /*0e20*/  LDC R21, c[0x0][0x638] ;  /* 0x00018e00ff157b82 */ /* 0x000ea20000000800 */
[-CC-:B---3--:R-:W-:Y:S02]  /*0e30*/  SHF.R.U64 R18, R22, R26.reuse, R9.reuse ;  /* 0x0000001a16127219 */ /* 0x188fe40000001209 */
[-C--:B------:R-:W-:Y:S02]  /*0e40*/  SHF.L.U32 R7, R7, R26.reuse, RZ ;  /* 0x0000001a07077219 */ /* 0x080fe400000006ff */
[----:B------:R-:W-:Y:S01]  /*0e50*/  SHF.R.U32.HI R9, RZ, R26, R9 ;  /* 0x0000001aff097219 */ /* 0x000fe20000011609 */
[----:B------:R-:W-:Y:S01]  /*0e60*/  IMAD.MOV.U32 R8, RZ, RZ, R18 ;  /* 0x000000ffff087224 */ /* 0x000fe200078e0012 */
[----:B------:R-:W-:Y:S01]  /*0e70*/  LOP3.LUT R11, RZ, R7, RZ, 0x33, !PT ;  /* 0x00000007ff0b7212 */ /* 0x000fe200078e33ff */
[----:B------:R-:W3:Y:S01]  /*0e80*/  LDC R25, c[0x0][0x610] ;  /* 0x00018400ff197b82 */ /* 0x000ee20000000800 */
[----:B------:R-:W-:Y:S05]  /*0e90*/  @!P0 BRA `(.L_x_11) ;  /* 0x0000000000288947 */ /* 0x000fea0003800000 */
[----:B------:R-:W4:Y:S02]  /*0ea0*/  LDC R7, c[0x0][0x64c] ;  /* 0x00019300ff077b82 */ /* 0x000f240000000800 */
[----:B----4-:R-:W-:-:S05]  /*0eb0*/  IADD3 R7, P0, R18, R7, RZ ;  /* 0x0000000712077210 */ /* 0x010fca0007f1e0ff */
        /* <DEDUP_REMOVED lines=8> */
.L_x_11:
[----:B-1----:R-:W-:Y:S01]  /*0f40*/  SHF.R.U64 R9, R8, R19, R9 ;  /* 0x0000001308097219 */ /* 0x002fe20000001209 */
[----:B------:R-:W-:Y:S01]  /*0f50*/  IMAD.MOV.U32 R14, RZ, RZ, 0x1 ;  /* 0x00000001ff0e7424 */ /* 0x000fe200078e00ff */
[----:B------:R-:W-:Y:S01]  /*0f60*/  LOP3.LUT R8, R22, R11, RZ, 0xc0, !PT ;  /* 0x0000000b16087212 */ /* 0x000fe200078ec0ff */
[----:B0-----:R-:W-:Y:S01]  /*0f70*/  VIADD R11, R24, 0xffffffff ;  /* 0xffffffff180b7836 */ /* 0x001fe20000000000 */
[----:B------:R-:W-:Y:S01]  /*0f80*/  SHF.L.U32 R7, R23, R26, RZ ;  /* 0x0000001a17077219 */ /* 0x000fe200000006ff */
[----:B------:R-:W-:Y:S01]  /*0f90*/  IMAD.MOV R12, RZ, RZ, -R9 ;  /* 0x000000ffff0c7224 */ /* 0x000fe200078e0a09 */
[----:B------:R-:W-:Y:S02]  /*0fa0*/  SEL R10, R10, R27, !P4 ;  /* 0x0000001b0a0a7207 */ /* 0x000fe40006000000 */
[----:B------:R-:W-:Y:S01]  /*0fb0*/  LOP3.LUT R11, R16, R11, RZ, 0xc0, !PT ;  /* 0x0000000b100b7212 */ /* 0x000fe200078ec0ff */
[----:B------:R-:W-:Y:S02]  /*0fc0*/  IMAD R9, R7, R9, R8 ;  /* 0x0000000907097224 */ /* 0x000fe400078e0208 */
[----:B--2---:R-:W-:-:S02]  /*0fd0*/  IMAD R7, R12, R21, R18 ;  /* 0x000000150c077224 */ /* 0x004fc400078e0212 */
[----:B---3--:R-:W-:Y:S02]  /*0fe0*/  IMAD R10, R9, R25, R10 ;  /* 0x00000019090a7224 */ /* 0x008fe400078e020a */
[----:B------:R-:W-:-:S05]  /*0ff0*/  IMAD R7, R7, R24, R11 ;  /* 0x0000001807077224 */ /* 0x000fca00078e020b */
[----:B------:R-:W-:Y:S02]  /*1000*/  SEL R16, R7, R10, !P4 ;  /* 0x0000000a07107207 */ /* 0x000fe40006000000 */
[----:B------:R-:W-:-:S07]  /*1010*/  SEL R15, R10, R7, !P4 ;  /* 0x000000070a0f7207 */ /* 0x000fce0006000000 */
.L_x_9:
[----:B------:R-:W-:-:S08]  /*1020*/  NOP ;  /* 0x0000000000007918 */ /* 0x000fd00000000000 */
[----:B------:R-:W0:Y:S02]  /*1030*/  USETMAXREG.TRY_ALLOC.CTAPOOL UP0, 0xe8 ;  /* 0x000000e8000079c8 */ /* 0x000e240008000600 */
[----:B0-----:R-:W-:-:S13]  /*1040*/  PLOP3.LUT P0, PT, PT, PT, UP0, 0x80, 0x0 ;  /* 0x000000000000781c */ /* 0x001fda0003f0f008 */
[----:B------:R-:W-:Y:S05]  /*1050*/  @!P0 BRA `(.L_x_9) ;  /* 0xfffffffc00f08947 */ /* 0x000fea000383ffff */
[----:B------:R-:W-:Y:S01]  /*1060*/  ULDC.64 UR4, c[0x0][0x598] ;  /* 0x0001660000047ab9 */ /* 0x000fe20000000a00 */
[----:B------:R-:W-:Y:S01]  /*1070*/  ULDC.64 UR16, c[0x0][0x208] ;  /* 0x0000820000107ab9 */ /* 0x000fe20000000a00 */
[----:B------:R-:W-:-:S04]  /*1080*/  ISETP.NE.U32.AND P0, PT, RZ, UR4, PT ;  /* 0x00000004ff007c0c */ /* 0x000fc8000bf05070 */
[----:B------:R-:W-:-:S13]  /*1090*/  ISETP.NE.AND.EX P0, PT, RZ, UR5, PT, P0 ;  /* 0x00000005ff007c0c */ /* 0x000fda000bf05300 */
[----:B------:R-:W-:Y:S05]  /*10a0*/  @!P0 BRA `(.L_x_12) ;  /* 0x00000000001c8947 */ /* 0x000fea0003800000 */
[----:B------:R-:W0:Y:S02]  /*10b0*/  LDC.64 R8, c[0x0][0x598] ;  /* 0x00016600ff087b82 */ /* 0x000e240000000a00 */
[----:B0-----:R-:W2:Y:S02]  /*10c0*/  LDG.E.64 R8, desc[UR16][R8.64] ;  /* 0x0000001008087981 */ /* 0x001ea4000c1e1b00 */
[----:B--2---:R-:W-:-:S04]  /*10d0*/  ISETP.NE.U32.AND P0, PT, R8, RZ, PT ;  /* 0x000000ff0800720c */ /* 0x004fc80003f05070 */
[----:B------:R-:W-:-:S13]  /*10e0*/  ISETP.NE.AND.EX P0, PT, R9, RZ, PT, P0 ;  /* 0x000000ff0900720c */ /* 0x000fda0003f05300 */
[----:B------:R-:W-:Y:S05]  /*10f0*/  @!P0 BRA `(.L_x_12) ;  /* 0x0000000000088947 */ /* 0x000fea0003800000 */
[----:B------:R0:W5:Y:S01]  /*1100*/  LD.E R7, desc[UR16][R8.64] ;  /* 0x0000001008077980 */ /* 0x000162000c101900 */
[----:B------:R-:W-:Y:S05]  /*1110*/  BRA `(.L_x_13) ;  /* 0x0000000000207947 */ /* 0x000fea0003800000 */
.L_x_12:
[----:B------:R-:W-:Y:S02]  /*1120*/  ULDC.64 UR4, c[0x0][0x588] ;  /* 0x0001620000047ab9 */ /* 0x000fe40000000a00 */
[----:B------:R-:W-:-:S04]  /*1130*/  ISETP.NE.U32.AND P0, PT, RZ, UR4, PT ;  /* 0x00000004ff007c0c */ /* 0x000fc8000bf05070 */
[----:B------:R-:W-:-:S13]  /*1140*/  ISETP.NE.AND.EX P0, PT, RZ, UR5, PT, P0 ;  /* 0x00000005ff007c0c */ /* 0x000fda000bf05300 */
[----:B------:R-:W-:Y:S05]  /*1150*/  @!P0 BRA `(.L_x_14) ;  /* 0x00000000000c8947 */ /* 0x000fea0003800000 */
[----:B------:R-:W0:Y:S02]  /*1160*/  LDC.64 R8, c[0x0][0x588] ;  /* 0x00016200ff087b82 */ /* 0x000e240000000a00 */
[----:B0-----:R1:W5:Y:S01]  /*1170*/  LDG.E R7, desc[UR16][R8.64] ;  /* 0x0000001008077981 */ /* 0x001362000c1e1900 */
[----:B------:R-:W-:Y:S05]  /*1180*/  BRA `(.L_x_13) ;  /* 0x0000000000047947 */ /* 0x000fea0003800000 */
.L_x_14:
[----:B------:R-:W2:Y:S02]  /*1190*/  LDC R7, c[0x0][0x580] ;  /* 0x00016000ff077b82 */ /* 0x000ea40000000800 */
.L_x_13:
[----:B------:R-:W-:Y:S02]  /*11a0*/  ULDC.64 UR4, c[0x0][0x5a0] ;  /* 0x0001680000047ab9 */ /* 0x000fe40000000a00 */
[----:B------:R-:W-:-:S04]  /*11b0*/  ISETP.NE.U32.AND P0, PT, RZ, UR4, PT ;  /* 0x00000004ff007c0c */ /* 0x000fc8000bf05070 */
[----:B------:R-:W-:-:S13]  /*11c0*/  ISETP.NE.AND.EX P0, PT, RZ, UR5, PT, P0 ;  /* 0x00000005ff007c0c */ /* 0x000fda000bf05300 */
[----:B------:R-:W-:Y:S05]  /*11d0*/  @!P0 BRA `(.L_x_15) ;  /* 0x00000000001c8947 */ /* 0x000fea0003800000 */
[----:B01----:R-:W0:Y:S02]  /*11e0*/  LDC.64 R8, c[0x0][0x5a0] ;  /* 0x00016800ff087b82 */ /* 0x003e240000000a00 */
[----:B0-----:R-:W3:Y:S02]  /*11f0*/  LDG.E.64 R8, desc[UR16][R8.64] ;  /* 0x0000001008087981 */ /* 0x001ee4000c1e1b00 */
[----:B---3--:R-:W-:-:S04]  /*1200*/  ISETP.NE.U32.AND P0, PT, R8, RZ, PT ;  /* 0x000000ff0800720c */ /* 0x008fc80003f05070 */
[----:B------:R-:W-:-:S13]  /*1210*/  ISETP.NE.AND.EX P0, PT, R9, RZ, PT, P0 ;  /* 0x000000ff0900720c */ /* 0x000fda0003f05300 */
[----:B------:R-:W-:Y:S05]  /*1220*/  @!P0 BRA `(.L_x_15) ;  /* 0x0000000000088947 */ /* 0x000fea0003800000 */
[----:B------:R0:W5:Y:S01]  /*1230*/  LD.E R12, desc[UR16][R8.64] ;  /* 0x00000010080c7980 */ /* 0x000162000c101900 */
[----:B------:R-:W-:Y:S05]  /*1240*/  BRA `(.L_x_16) ;  /* 0x0000000000207947 */ /* 0x000fea0003800000 */
.L_x_15:
[----:B------:R-:W-:Y:S02]  /*1250*/  ULDC.64 UR4, c[0x0][0x590] ;  /* 0x0001640000047ab9 */ /* 0x000fe40000000a00 */
[----:B------:R-:W-:-:S04]  /*1260*/  ISETP.NE.U32.AND P0, PT, RZ, UR4, PT ;  /* 0x00000004ff007c0c */ /* 0x000fc8000bf05070 */
[----:B------:R-:W-:-:S13]  /*1270*/  ISETP.NE.AND.EX P0, PT, RZ, UR5, PT, P0 ;  /* 0x00000005ff007c0c */ /* 0x000fda000bf05300 */
[----:B------:R-:W-:Y:S05]  /*1280*/  @!P0 BRA `(.L_x_17) ;  /* 0x00000000000c8947 */ /* 0x000fea0003800000 */
[----:B------:R-:W3:Y:S02]  /*1290*/  LDC.64 R12, c[0x0][0x590] ;  /* 0x00016400ff0c7b82 */ /* 0x000ee40000000a00 */
[----:B---3--:R3:W5:Y:S01]  /*12a0*/  LDG.E R12, desc[UR16][R12.64] ;  /* 0x000000100c0c7981 */ /* 0x008762000c1e1900 */
[----:B------:R-:W-:Y:S05]  /*12b0*/  BRA `(.L_x_16) ;  /* 0x0000000000047947 */ /* 0x000fea0003800000 */
.L_x_17:
[----:B------:R-:W4:Y:S02]  /*12c0*/  LDC R12, c[0x0][0x584] ;  /* 0x00016100ff0c7b82 */ /* 0x000f240000000800 */
.L_x_16:
[----:B------:R-:W-:-:S13]  /*12d0*/  LOP3.LUT P0, RZ, R14, 0xff, RZ, 0xc0, !PT ;  /* 0x000000ff0eff7812 */ /* 0x000fda000780c0ff */
[----:B------:R-:W-:Y:S05]  /*12e0*/  @!P0 EXIT ;  /* 0x000000000000894d */ /* 0x000fea0003800000 */
[----:B------:R-:W-:Y:S01]  /*12f0*/  ULDC UR4, c[0x0][0x28c] ;  /* 0x0000a30000047ab9 */ /* 0x000fe20000000800 */
[----:B------:R-:W-:Y:S01]  /*1300*/  LOP3.LUT R84, R2, 0x1, RZ, 0xfc, !PT ;  /* 0x0000000102547812 */ /* 0x000fe200078efcff */
[----:B------:R-:W-:-:S04]  /*1310*/  UIADD3 UR4, UR4, 0x3f, URZ ;  /* 0x0000003f04047890 */ /* 0x000fc8000fffe03f */
[----:B------:R-:W-:-:S04]  /*1320*/  USHF.R.S32.HI UR5, URZ, 0x1f, UR4 ;  /* 0x0000001f3f057899 */ /* 0x000fc80008011404 */
[----:B------:R-:W-:-:S03]  /*1330*/  ULEA.HI UR5, UR5, UR4, URZ, 0x6 ;  /* 0x0000000405057291 */ /* 0x000fc6000f8f303f */
[----:B------:R-:W-:Y:S01]  /*1340*/  UMOV UR4, URZ ;  /* 0x0000003f00047c82 */ /* 0x000fe20008000000 */
[----:B------:R-:W-:-:S03]  /*1350*/  USHF.R.S32.HI UR9, URZ, 0x6, UR5 ;  /* 0x000000063f097899 */ /* 0x000fc60008011405 */
[----:B------:R-:W-:-:S09]  /*1360*/  UMOV UR5, URZ ;  /* 0x0000003f00057c82 */ /* 0x000fd20008000000 */
.L_x_106:
[----:B01----:R-:W-:Y:S01]  /*1370*/  LOP3.LUT R8, R0, 0x80, RZ, 0xc0, !PT ;  /* 0x0000008000087812 */ /* 0x003fe200078ec0ff */
[----:B------:R-:W0:Y:S01]  /*1380*/  S2UR UR13, SR_CgaCtaId ;  /* 0x00000000000d79c3 */ /* 0x000e220000008800 */
[----:B------:R-:W-:Y:S01]  /*1390*/  UMOV UR12, 0x400 ;  /* 0x00000400000c7882 */ /* 0x000fe20000000000 */
[----:B------:R-:W-:Y:S01]  /*13a0*/  UMOV UR6, URZ ;  /* 0x0000003f00067c82 */ /* 0x000fe20008000000 */
[----:B------:R-:W-:Y:S01]  /*13b0*/  SHF.R.U32.HI R8, RZ, 0x7, R8 ;  /* 0x00000007ff087819 */ /* 0x000fe20000011608 */
[----:B------:R-:W-:Y:S01]  /*13c0*/  UMOV UR7, URZ ;  /* 0x0000003f00077c82 */ /* 0x000fe20008000000 */
[----:B------:R-:W-:Y:S01]  /*13d0*/  UMOV UR18, UR5 ;  /* 0x0000000500127c82 */ /* 0x000fe20008000000 */
[----:B------:R-:W-:Y:S01]  /*13e0*/  CS2R R20, SRZ ;  /* 0x0000000000147805 */ /* 0x000fe2000001ff00 */
[----:B---3--:R-:W-:Y:S01]  /*13f0*/  IMAD.MOV.U32 R13, RZ, RZ, RZ ;  /* 0x000000ffff0d7224 */ /* 0x008fe200078e00ff */
[----:B------:R-:W1:Y:S01]  /*1400*/  LDC R9, c[0x0][0x28c] ;  /* 0x0000a300ff097b82 */ /* 0x000e620000000800 */
[----:B------:R-:W3:Y:S01]  /*1410*/  SHFL.IDX PT, R8, R8, RZ, 0x1f ;  /* 0x00001fff08087589 */ /* 0x000ee200000e0000 */
[----:B------:R-:W-:-:S02]  /*1420*/  CS2R R22, SRZ ;  /* 0x0000000000167805 */ /* 0x000fc4000001ff00 */
[----:B------:R-:W-:Y:S02]  /*1430*/  CS2R R56, SRZ ;  /* 0x0000000000387805 */ /* 0x000fe4000001ff00 */
[----:B------:R-:W-:Y:S02]  /*1440*/  CS2R R58, SRZ ;  /* 0x00000000003a7805 */ /* 0x000fe4000001ff00 */
[----:B------:R-:W-:Y:S02]  /*1450*/  CS2R R60, SRZ ;  /* 0x00000000003c7805 */ /* 0x000fe4000001ff00 */
[----:B------:R-:W-:Y:S02]  /*1460*/  CS2R R62, SRZ ;  /* 0x00000000003e7805 */ /* 0x000fe4000001ff00 */
[----:B------:R-:W-:Y:S02]  /*1470*/  CS2R R64, SRZ ;  /* 0x0000000000407805 */ /* 0x000fe4000001ff00 */
[----:B------:R-:W-:-:S02]  /*1480*/  CS2R R66, SRZ ;  /* 0x0000000000427805 */ /* 0x000fc4000001ff00 */
[----:B------:R-:W-:Y:S02]  /*1490*/  CS2R R68, SRZ ;  /* 0x0000000000447805 */ /* 0x000fe4000001ff00 */
[----:B------:R-:W-:Y:S02]  /*14a0*/  CS2R R70, SRZ ;  /* 0x0000000000467805 */ /* 0x000fe4000001ff00 */
[----:B------:R-:W-:Y:S01]  /*14b0*/  CS2R R72, SRZ ;  /* 0x0000000000487805 */ /* 0x000fe2000001ff00 */
[----:B------:R-:W-:Y:S01]  /*14c0*/  IMAD.MOV.U32 R74, RZ, RZ, RZ ;  /* 0x000000ffff4a7224 */ /* 0x000fe200078e00ff */
[----:B------:R-:W-:Y:S02]  /*14d0*/  CS2R R76, SRZ ;  /* 0x00000000004c7805 */ /* 0x000fe4000001ff00 */
[----:B------:R-:W-:Y:S02]  /*14e0*/  CS2R R78, SRZ ;  /* 0x00000000004e7805 */ /* 0x000fe4000001ff00 */
[----:B------:R-:W-:-:S02]  /*14f0*/  CS2R R80, SRZ ;  /* 0x0000000000507805 */ /* 0x000fc4000001ff00 */
[----:B------:R-:W-:Y:S01]  /*1500*/  CS2R R82, SRZ ;  /* 0x0000000000527805 */ /* 0x000fe2000001ff00 */
[----:B------:R-:W-:Y:S01]  /*1510*/  IMAD.U32 R14, RZ, RZ, UR4 ;  /* 0x00000004ff0e7e24 */ /* 0x000fe2000f8e00ff */
[----:B------:R-:W-:Y:S02]  /*1520*/  CS2R R40, SRZ ;  /* 0x0000000000287805 */ /* 0x000fe4000001ff00 */
[----:B------:R-:W-:Y:S02]  /*1530*/  CS2R R42, SRZ ;  /* 0x00000000002a7805 */ /* 0x000fe4000001ff00 */
[----:B------:R-:W-:Y:S02]  /*1540*/  CS2R R44, SRZ ;  /* 0x00000000002c7805 */ /* 0x000fe4000001ff00 */
[----:B------:R-:W-:Y:S02]  /*1550*/  CS2R R46, SRZ ;  /* 0x00000000002e7805 */ /* 0x000fe4000001ff00 */
[----:B------:R-:W-:-:S02]  /*1560*/  CS2R R48, SRZ ;  /* 0x0000000000307805 */ /* 0x000fc4000001ff00 */
[----:B------:R-:W-:Y:S02]  /*1570*/  CS2R R50, SRZ ;  /* 0x0000000000327805 */ /* 0x000fe4000001ff00 */
[----:B-1----:R-:W-:Y:S02]  /*1580*/  ISETP.GE.AND P0, PT, R9, 0x1, PT ;  /* 0x000000010900780c */ /* 0x002fe40003f06270 */
[----:B------:R-:W-:Y:S02]  /*1590*/  CS2R R52, SRZ ;  /* 0x0000000000347805 */ /* 0x000fe4000001ff00 */
[----:B---3--:R-:W-:Y:S02]  /*15a0*/  R2UR UR8, R8 ;  /* 0x00000000080872ca */ /* 0x008fe400000e0000 */
[----:B------:R-:W-:Y:S02]  /*15b0*/  CS2R R54, SRZ ;  /* 0x0000000000367805 */ /* 0x000fe4000001ff00 */
[----:B------:R-:W-:-:S02]  /*15c0*/  CS2R R24, SRZ ;  /* 0x0000000000187805 */ /* 0x000fc4000001ff00 */
[----:B------:R-:W-:Y:S02]  /*15d0*/  CS2R R26, SRZ ;  /* 0x00000000001a7805 */ /* 0x000fe4000001ff00 */
[----:B------:R-:W-:Y:S02]  /*15e0*/  CS2R R28, SRZ ;  /* 0x00000000001c7805 */ /* 0x000fe4000001ff00 */
[----:B------:R-:W-:Y:S02]  /*15f0*/  CS2R R30, SRZ ;  /* 0x00000000001e7805 */ /* 0x000fe4000001ff00 */
[----:B------:R-:W-:Y:S02]  /*1600*/  CS2R R32, SRZ ;  /* 0x0000000000207805 */ /* 0x000fe4000001ff00 */
[----:B------:R-:W-:Y:S02]  /*1610*/  CS2R R34, SRZ ;  /* 0x0000000000227805 */ /* 0x000fe4000001ff00 */
[----:B------:R-:W-:-:S02]  /*1620*/  CS2R R36, SRZ ;  /* 0x0000000000247805 */ /* 0x000fc4000001ff00 */
[----:B------:R-:W-:Y:S01]  /*1630*/  CS2R R38, SRZ ;  /* 0x0000000000267805 */ /* 0x000fe2000001ff00 */
[----:B------:R-:W-:-:S04]  /*1640*/  ULEA.HI UR10, UR8, UR8, URZ, 0x1 ;  /* 0x00000008080a7291 */ /* 0x000fc8000f8f083f */
[----:B------:R-:W-:Y:S02]  /*1650*/  ULOP3.LUT UR11, UR10, 0xffffe, URZ, 0xc0, !UPT ;  /* 0x000ffffe0a0b7892 */ /* 0x000fe4000f8ec03f */
[----:B0-----:R-:W-:Y:S02]  /*1660*/  ULEA UR10, UR13, UR12, 0x18 ;  /* 0x0000000c0d0a7291 */ /* 0x001fe4000f8ec03f */
[----:B------:R-:W-:-:S03]  /*1670*/  UIADD3 UR11, UR8, -UR11, URZ ;  /* 0x8000000b080b7290 */ /* 0x000fc6000fffe03f */
[----:B------:R-:W-:Y:S01]  /*1680*/  UMOV UR8, URZ ;  /* 0x0000003f00087c82 */ /* 0x000fe20008000000 */
[----:B------:R-:W-:-:S04]  /*1690*/  ULEA UR11, UR11, UR10, 0xc ;  /* 0x0000000a0b0b7291 */ /* 0x000fc8000f8e603f */
[----:B------:R-:W-:-:S04]  /*16a0*/  UIADD3 UR11, UR11, 0x200, URZ ;  /* 0x000002000b0b7890 */ /* 0x000fc8000fffe03f */
[----:B------:R-:W-:-:S04]  /*16b0*/  USHF.R.U32.HI UR11, URZ, 0x4, UR11 ;  /* 0x000000043f0b7899 */ /* 0x000fc8000801160b */
[----:B------:R-:W-:Y:S01]  /*16c0*/  ULOP3.LUT UR11, UR11, 0x3fff, URZ, 0xc0, !UPT ;  /* 0x00003fff0b0b7892 */ /* 0x000fe2000f8ec03f */
[----:B------:R-:W-:Y:S11]  /*16d0*/  @!P0 BRA `(.L_x_18) ;  /* 0x0000000400988947 */ /* 0x000ff60003800000 */
[----:B------:R-:W-:-:S13]  /*16e0*/  ISETP.NE.AND P1, PT, R84, 0x3, PT ;  /* 0x000000035400780c */ /* 0x000fda0003f25270 */
[----:B------:R-:W-:Y:S05]  /*16f0*/  @!P1 BRA `(.L_x_19) ;  /* 0x0000000000049947 */ /* 0x000fea0003800000 */
[----:B------:R-:W-:Y:S01]  /*1700*/  BPT.TRAP 0x1 ;  /* 0x000000040000795c */ /* 0x000fe20000300000 */
.L_x_19:
[----:B------:R-:W-:Y:S01]  /*1710*/  ULEA UR6, UR5, UR10, 0x3 ;  /* 0x0000000a05067291 */ /* 0x000fe2000f8e183f */
[----:B------:R-:W-:-:S05]  /*1720*/  IMAD.U32 R8, RZ, RZ, UR4 ;  /* 0x00000004ff087e24 */ /* 0x000fca000f8e00ff */
[----:B------:R-:W-:-:S04]  /*1730*/  SHF.L.U32 R8, R8, 0x1f, RZ ;  /* 0x0000001f08087819 */ /* 0x000fc800000006ff */
[----:B------:R0:W1:Y:S01]  /*1740*/  SYNCS.PHASECHK.TRANS64.TRYWAIT P0, [UR6], R8 ;  /* 0x00000008ff0075a7 */ /* 0x0000620008000146 */
[----:B------:R-:W-:Y:S05]  /*1750*/  @!P1 BRA `(.L_x_20) ;  /* 0x0000000000049947 */ /* 0x000fea0003800000 */
[----:B------:R-:W-:Y:S01]  /*1760*/  BPT.TRAP 0x1 ;  /* 0x000000040000795c */ /* 0x000fe20000300000 */
.L_x_20:
[----:B-1----:R-:W-:Y:S05]  /*1770*/  @P0 BRA `(.L_x_21) ;  /* 0x0000000000080947 */ /* 0x002fea0003800000 */
[----:B------:R-:W1:Y:S02]  /*1780*/  SYNCS.PHASECHK.TRANS64.TRYWAIT P0, [UR6], R8 ;  /* 0x00000008ff0075a7 */ /* 0x000e640008000146 */
[----:B-1----:R-:W-:Y:S05]  /*1790*/  @!P0 BRA `(.L_x_22) ;  /* 0x0000005c00148947 */ /* 0x002fea0003800000 */
.L_x_21:
[----:B------:R-:W-:Y:S01]  /*17a0*/  UIADD3 UR6, UR10, 0x30200, URZ ;  /* 0x000302000a067890 */ /* 0x000fe2000fffe03f */
[----:B------:R-:W-:Y:S01]  /*17b0*/  WARPGROUP.ARRIVE ;  /* 0x00000000000079c5 */ /* 0x000fe20000000000 */
[----:B------:R-:W-:Y:S01]  /*17c0*/  ULOP3.LUT UR8, UR11, 0x10000, URZ, 0xfc, !UPT ;  /* 0x000100000b087892 */ /* 0x000fe2000f8efc3f */
[----:B------:R-:W-:Y:S01]  /*17d0*/  CS2R R20, SRZ ;  /* 0x0000000000147805 */ /* 0x000fe2000001ff00 */
[----:B------:R-:W-:Y:S01]  /*17e0*/  USHF.R.U32.HI UR6, URZ, 0x4, UR6 ;  /* 0x000000043f067899 */ /* 0x000fe20008011606 */
[----:B------:R-:W-:Y:S01]  /*17f0*/  IMAD.MOV.U32 R13, RZ, RZ, RZ ;  /* 0x000000ffff0d7224 */ /* 0x000fe200078e00ff */
[----:B------:R-:W-:Y:S01]  /*1800*/  UIMAD UR8, UR5, 0x300, UR8 ;  /* 0x00000300050878a4 */ /* 0x000fe2000f8e0208 */
[----:B------:R-:W-:Y:S01]  /*1810*/  CS2R R22, SRZ ;  /* 0x0000000000167805 */ /* 0x000fe2000001ff00 */
[----:B------:R-:W-:Y:S01]  /*1820*/  ULOP3.LUT UR6, UR6, 0x3fff, URZ, 0xc0, !UPT ;  /* 0x00003fff06067892 */ /* 0x000fe2000f8ec03f */
[----:B------:R-:W-:Y:S01]  /*1830*/  CS2R R56, SRZ ;  /* 0x0000000000387805 */ /* 0x000fe2000001ff00 */
[----:B------:R-:W-:Y:S01]  /*1840*/  UMOV UR13, 0x80000020 ;  /* 0x80000020000d7882 */ /* 0x000fe20000000000 */
[----:B------:R-:W-:Y:S01]  /*1850*/  UMOV UR15, 0x80000020 ;  /* 0x80000020000f7882 */ /* 0x000fe20000000000 */
[----:B------:R-:W-:Y:S01]  /*1860*/  ULOP3.LUT UR6, UR6, 0x10000, URZ, 0xfc, !UPT ;  /* 0x0001000006067892 */ /* 0x000fe2000f8efc3f */
[----:B------:R-:W-:Y:S01]  /*1870*/  CS2R R58, SRZ ;  /* 0x00000000003a7805 */ /* 0x000fe2000001ff00 */
[----:B------:R-:W-:Y:S01]  /*1880*/  UMOV UR12, UR8 ;  /* 0x00000008000c7c82 */ /* 0x000fe20008000000 */
[----:B------:R-:W-:Y:S01]  /*1890*/  CS2R R60, SRZ ;  /* 0x00000000003c7805 */ /* 0x000fe2000001ff00 */
[----:B------:R-:W-:Y:S01]  /*18a0*/  ULEA UR7, UR5, UR6, 0x7 ;  /* 0x0000000605077291 */ /* 0x000fe2000f8e383f */
[----:B------:R-:W-:Y:S01]  /*18b0*/  CS2R R62, SRZ ;  /* 0x00000000003e7805 */ /* 0x000fe2000001ff00 */
[----:B------:R-:W-:Y:S01]  /*18c0*/  UIADD3 UR6, UR8, 0x200, URZ ;  /* 0x0000020008067890 */ /* 0x000fe2000fffe03f */
[----:B------:R-:W-:-:S02]  /*18d0*/  CS2R R64, SRZ ;  /* 0x0000000000407805 */ /* 0x000fc4000001ff00 */
[----:B------:R-:W-:Y:S02]  /*18e0*/  CS2R R66, SRZ ;  /* 0x0000000000427805 */ /* 0x000fe4000001ff00 */
[----:B------:R-:W-:Y:S02]  /*18f0*/  CS2R R68, SRZ ;  /* 0x0000000000447805 */ /* 0x000fe4000001ff00 */
[----:B------:R-:W-:Y:S01]  /*1900*/  CS2R R70, SRZ ;  /* 0x0000000000467805 */ /* 0x000fe2000001ff00 */
[----:B------:R-:W-:Y:S01]  /*1910*/  UMOV UR14, UR7 ;  /* 0x00000007000e7c82 */ /* 0x000fe20008000000 */
[----:B------:R-:W-:Y:S01]  /*1920*/  CS2R R72, SRZ ;  /* 0x0000000000487805 */ /* 0x000fe2000001ff00 */
[----:B------:R-:W-:Y:S01]  /*1930*/  QGMMA.64x32x32.F32.E4M3.E4M3 R40, gdesc[UR12], RZ, !UPT ;  /* 0x006000000c2879f3 */ /* 0x000fe2000c7008ff */
[----:B------:R-:W-:Y:S01]  /*1940*/  UMOV UR12, UR6 ;  /* 0x00000006000c7c82 */ /* 0x000fe20008000000 */
[----:B------:R-:W-:Y:S01]  /*1950*/  UMOV UR13, 0x80000020 ;  /* 0x80000020000d7882 */ /* 0x000fe20000000000 */
[----:B------:R-:W-:Y:S01]  /*1960*/  UMOV UR6, 0x2 ;  /* 0x0000000200067882 */ /* 0x000fe20000000000 */
[----:B------:R-:W-:Y:S01]  /*1970*/  QGMMA.64x32x32.F32.E4M3.E4M3 R24, gdesc[UR12], RZ, !UPT ;  /* 0x006000000c1879f3 */ /* 0x000fe2000c7008ff */
[----:B------:R-:W-:Y:S01]  /*1980*/  UIADD3 UR14, UR7, 0x2, URZ ;  /* 0x00000002070e7890 */ /* 0x000fe2000fffe03f */
[----:B------:R-:W-:Y:S01]  /*1990*/  IMAD.MOV.U32 R74, RZ, RZ, RZ ;  /* 0x000000ffff4a7224 */ /* 0x000fe200078e00ff */
[----:B------:R-:W-:Y:S01]  /*19a0*/  UIADD3 UR12, UR8, 0x2, URZ ;  /* 0x00000002080c7890 */ /* 0x000fe2000fffe03f */
[----:B------:R-:W-:Y:S01]  /*19b0*/  CS2R R76, SRZ ;  /* 0x00000000004c7805 */ /* 0x000fe2000001ff00 */
[----:B------:R-:W-:Y:S01]  /*19c0*/  ULDC UR7, c[0x0][0x50c] ;  /* 0x0001430000077ab9 */ /* 0x000fe20000000800 */
[----:B------:R-:W-:Y:S01]  /*19d0*/  UIADD3 UR8, UR8, 0x202, URZ ;  /* 0x0000020208087890 */ /* 0x000fe2000fffe03f */
[----:B------:R-:W-:Y:S01]  /*19e0*/  CS2R R78, SRZ ;  /* 0x00000000004e7805 */ /* 0x000fe2000001ff00 */
[----:B------:R-:W-:Y:S01]  /*19f0*/  UISETP.NE.AND UP0, UPT, UR7, 0x2, UPT ;  /* 0x000000020700788c */ /* 0x000fe2000bf05270 */
[----:B------:R-:W-:Y:S01]  /*1a00*/  CS2R R80, SRZ ;  /* 0x0000000000507805 */ /* 0x000fe2000001ff00 */
[----:B------:R-:W-:Y:S01]  /*1a10*/  UMOV UR13, 0x80000020 ;  /* 0x80000020000d7882 */ /* 0x000fe20000000000 */
[----:B------:R-:W-:Y:S01]  /*1a20*/  UMOV UR15, 0x80000020 ;  /* 0x80000020000f7882 */ /* 0x000fe20000000000 */
[----:B------:R-:W-:Y:S01]  /*1a30*/  USEL UR7, URZ, 0x1, UP0 ;  /* 0x000000013f077887 */ /* 0x000fe20008000000 */
[----:B------:R-:W-:-:S05]  /*1a40*/  CS2R R82, SRZ ;  /* 0x0000000000527805 */ /* 0x000fca000001ff00 */
[----:B------:R-:W-:Y:S01]  /*1a50*/  ISETP.NE.AND P0, PT, RZ, UR7, PT ;  /* 0x00000007ff007c0c */ /* 0x000fe2000bf05270 */
[----:B------:R-:W-:Y:S01]  /*1a60*/  QGMMA.64x32x32.F32.E4M3.E4M3 R40, gdesc[UR12], R40 ;  /* 0x006000000c2879f3 */ /* 0x000fe20008700828 */
[----:B------:R-:W-:Y:S01]  /*1a70*/  UMOV UR12, UR8 ;  /* 0x00000008000c7c82 */ /* 0x000fe20008000000 */
[----:B------:R-:W-:Y:S02]  /*1a80*/  UMOV UR13, 0x80000020 ;  /* 0x80000020000d7882 */ /* 0x000fe40000000000 */
[----:B------:R-:W-:Y:S08]  /*1a90*/  QGMMA.64x32x32.F32.E4M3.E4M3 R24, gdesc[UR12], R24, gsb0 ;  /* 0x006000000c1879f3 */ /* 0x000ff00008000818 */
[----:B------:R-:W-:Y:S05]  /*1aa0*/  @!P0 BRA `(.L_x_23) ;  /* 0x0000000000888947 */ /* 0x000fea0003800000 */
[----:B------:R-:W-:Y:S02]  /*1ab0*/  WARPGROUP.DEPBAR.LE gsb0, 0x0 ;  /* 0x00008000000079c5 */ /* 0x000fe40000010000 */
[----:B------:R-:W-:-:S01]  /*1ac0*/  FADD R83, RZ, R40 ;  /* 0x00000028ff537221 */ /* 0x000fc20000000000 */
[----:B------:R-:W-:Y:S01]  /*1ad0*/  FADD R82, RZ, R41 ;  /* 0x00000029ff527221 */ /* 0x000fe20000000000 */
        /* <DEDUP_REMOVED lines=30> */
[----:B------:R-:W-:-:S06]  /*1cc0*/  UMOV UR6, URZ ;  /* 0x0000003f00067c82 */ /* 0x000fcc0008000000 */
.L_x_23:
[----:B------:R-:W-:-:S04]  /*1cd0*/  UIADD3 UR18, UR5, 0x1, URZ ;  /* 0x0000000105127890 */ /* 0x000fc8000fffe03f */
[----:B------:R-:W-:-:S04]  /*1ce0*/  UISETP.NE.AND UP0, UPT, UR18, 0x10, UPT ;  /* 0x000000101200788c */ /* 0x000fc8000bf05270 */
[----:B------:R-:W-:Y:S02]  /*1cf0*/  USEL UR8, URZ, 0x1, UP0 ;  /* 0x000000013f087887 */ /* 0x000fe40008000000 */
[----:B------:R-:W-:Y:S02]  /*1d00*/  USEL UR18, UR18, URZ, UP0 ;  /* 0x0000003f12127287 */ /* 0x000fe40008000000 */
[----:B------:R-:W-:-:S06]  /*1d10*/  ULOP3.LUT UR8, UR4, UR8, URZ, 0x3c, !UPT ;  /* 0x0000000804087292 */ /* 0x000fcc000f8e3c3f */
[----:B------:R-:W-:Y:S01]  /*1d20*/  IMAD.U32 R14, RZ, RZ, UR8 ;  /* 0x00000008ff0e7e24 */ /* 0x000fe2000f8e00ff */
[----:B------:R-:W-:-:S06]  /*1d30*/  UMOV UR8, 0x1 ;  /* 0x0000000100087882 */ /* 0x000fcc0000000000 */
.L_x_18:
[----:B------:R-:W-:-:S04]  /*1d40*/  UISETP.LT.AND UP0, UPT, UR9, 0x1, UPT ;  /* 0x000000010900788c */ /* 0x000fc8000bf01270 */
[----:B------:R-:W-:-:S04]  /*1d50*/  USEL UR12, UR9, 0x1, UP0 ;  /* 0x00000001090c7887 */ /* 0x000fc80008000000 */
[----:B------:R-:W-:-:S04]  /*1d60*/  UIADD3 UR12, UR9, -UR12, URZ ;  /* 0x8000000c090c7290 */ /* 0x000fc8000fffe03f */
[----:B------:R-:W-:-:S06]  /*1d70*/  UISETP.GE.AND UP0, UPT, UR12, 0x1, UPT ;  /* 0x000000010c00788c */ /* 0x000fcc000bf06270 */
[----:B------:R-:W-:-:S13]  /*1d80*/  PLOP3.LUT P0, PT, PT, PT, UP0, 0x80, 0x0 ;  /* 0x000000000000781c */ /* 0x000fda0003f0f008 */
[----:B------:R-:W-:Y:S05]  /*1d90*/  @!P0 BRA `(.L_x_24) ;  /* 0x0000000400b08947 */ /* 0x000fea0003800000 */
[----:B01----:R-:W-:Y:S01]  /*1da0*/  IMAD.U32 R8, RZ, RZ, UR12 ;  /* 0x0000000cff087e24 */ /* 0x003fe2000f8e00ff */
[----:B------:R-:W-:Y:S01]  /*1db0*/  ULDC UR20, c[0x0][0x50c] ;  /* 0x0001430000147ab9 */ /* 0x000fe20000000800 */
[----:B------:R-:W-:-:S07]  /*1dc0*/  IMAD.U32 R9, RZ, RZ, UR5 ;  /* 0x00000005ff097e24 */ /* 0x000fce000f8e00ff */
.L_x_32:
[----:B------:R-:W-:-:S13]  /*1dd0*/  ISETP.NE.AND P1, PT, R84, 0x3, PT ;  /* 0x000000035400780c */ /* 0x000fda0003f25270 */
[----:B------:R-:W-:Y:S05]  /*1de0*/  @!P1 BRA `(.L_x_25) ;  /* 0x0000000000049947 */ /* 0x000fea0003800000 */
[----:B------:R-:W-:Y:S01]  /*1df0*/  BPT.TRAP 0x1 ;  /* 0x000000040000795c */ /* 0x000fe20000300000 */
.L_x_25:
[----:B------:R-:W0:Y:S01]  /*1e00*/  S2UR UR12, SR_CgaCtaId ;  /* 0x00000000000c79c3 */ /* 0x000e220000008800 */
[----:B------:R-:W-:Y:S01]  /*1e10*/  UMOV UR10, 0x400 ;  /* 0x00000400000a7882 */ /* 0x000fe20000000000 */
[----:B------:R-:W-:Y:S01]  /*1e20*/  SHF.L.U32 R10, R14, 0x1f, RZ ;  /* 0x0000001f0e0a7819 */ /* 0x000fe200000006ff */
[----:B0-----:R-:W-:-:S04]  /*1e30*/  ULEA UR10, UR12, UR10, 0x18 ;  /* 0x0000000a0c0a7291 */ /* 0x001fc8000f8ec03f */
[----:B------:R-:W-:-:S09]  /*1e40*/  ULEA UR12, UR18, UR10, 0x3 ;  /* 0x0000000a120c7291 */ /* 0x000fd2000f8e183f */
[----:B------:R0:W1:Y:S01]  /*1e50*/  SYNCS.PHASECHK.TRANS64.TRYWAIT P0, [UR12], R10 ;  /* 0x0000000aff0075a7 */ /* 0x000062000800014c */
[----:B------:R-:W-:Y:S05]  /*1e60*/  @!P1 BRA `(.L_x_26) ;  /* 0x0000000000049947 */ /* 0x000fea0003800000 */
[----:B------:R-:W-:Y:S01]  /*1e70*/  BPT.TRAP 0x1 ;  /* 0x000000040000795c */ /* 0x000fe20000300000 */
.L_x_26:
[----:B-1----:R-:W-:Y:S05]  /*1e80*/  @P0 BRA `(.L_x_27) ;  /* 0x0000000000080947 */ /* 0x002fea0003800000 */
[----:B------:R-:W1:Y:S02]  /*1e90*/  SYNCS.PHASECHK.TRANS64.TRYWAIT P0, [UR12], R10 ;  /* 0x0000000aff0075a7 */ /* 0x000e64000800014c */
[----:B-1----:R-:W-:Y:S05]  /*1ea0*/  @!P0 BRA `(.L_x_28) ;  /* 0x0000005400688947 */ /* 0x002fea0003800000 */
.L_x_27:
[----:B------:R-:W-:Y:S01]  /*1eb0*/  UIADD3 UR12, UR10, 0x30200, URZ ;  /* 0x000302000a0c7890 */ /* 0x000fe2000fffe03f */
[----:B------:R-:W-:Y:S01]  /*1ec0*/  WARPGROUP.ARRIVE ;  /* 0x00000000000079c5 */ /* 0x000fe20000000000 */
[----:B------:R-:W-:Y:S02]  /*1ed0*/  UISETP.NE.AND UP0, UPT, UR7, URZ, UPT ;  /* 0x0000003f0700728c */ /* 0x000fe4000bf05270 */
[----:B------:R-:W-:Y:S02]  /*1ee0*/  USHF.R.U32.HI UR12, URZ, 0x4, UR12 ;  /* 0x000000043f0c7899 */ /* 0x000fe4000801160c */
[----:B------:R-:W-:Y:S02]  /*1ef0*/  USEL UR8, UR8, URZ, !UP0 ;  /* 0x0000003f08087287 */ /* 0x000fe4000c000000 */
[----:B------:R-:W-:Y:S02]  /*1f00*/  ULOP3.LUT UR12, UR12, 0x3fff, URZ, 0xc0, !UPT ;  /* 0x00003fff0c0c7892 */ /* 0x000fe4000f8ec03f */
[----:B------:R-:W-:-:S02]  /*1f10*/  ULOP3.LUT UR7, UR11, 0x10000, URZ, 0xfc, !UPT ;  /* 0x000100000b077892 */ /* 0x000fc4000f8efc3f */
[----:B------:R-:W-:Y:S02]  /*1f20*/  ULOP3.LUT UR12, UR12, 0x10000, URZ, 0xfc, !UPT ;  /* 0x000100000c0c7892 */ /* 0x000fe4000f8efc3f */
[----:B------:R-:W-:Y:S02]  /*1f30*/  UISETP.NE.U32.AND UP0, UPT, UR8, URZ, UPT ;  /* 0x0000003f0800728c */ /* 0x000fe4000bf05070 */
[----:B------:R-:W-:Y:S02]  /*1f40*/  UIMAD UR8, UR18, 0x300, UR7 ;  /* 0x00000300120878a4 */ /* 0x000fe4000f8e0207 */
[----:B------:R-:W-:Y:S02]  /*1f50*/  ULEA UR7, UR18, UR12, 0x7 ;  /* 0x0000000c12077291 */ /* 0x000fe4000f8e383f */
[----:B------:R-:W-:Y:S01]  /*1f60*/  UIADD3 UR19, UR8, 0x200, URZ ;  /* 0x0000020008137890 */ /* 0x000fe2000fffe03f */
[----:B------:R-:W-:Y:S02]  /*1f70*/  UMOV UR13, 0x80000020 ;  /* 0x80000020000d7882 */ /* 0x000fe40000000000 */
[----:B------:R-:W-:Y:S01]  /*1f80*/  UMOV UR12, UR8 ;  /* 0x00000008000c7c82 */ /* 0x000fe20008000000 */
[----:B------:R-:W-:Y:S01]  /*1f90*/  UMOV UR15, 0x80000020 ;  /* 0x80000020000f7882 */ /* 0x000fe20000000000 */
[----:B------:R-:W-:Y:S01]  /*1fa0*/  UMOV UR14, UR7 ;  /* 0x00000007000e7c82 */ /* 0x000fe20008000000 */
[----:B------:R-:W-:Y:S01]  /*1fb0*/  UIADD3 UR6, UR6, 0x2, URZ ;  /* 0x0000000206067890 */ /* 0x000fe2000fffe03f */
[----:B------:R-:W-:Y:S01]  /*1fc0*/  QGMMA.64x32x32.F32.E4M3.E4M3 R40, gdesc[UR12], R40, UP0 ;  /* 0x006000000c2879f3 */ /* 0x000fe2000bf00828 */
[----:B------:R-:W-:Y:S01]  /*1fd0*/  UMOV UR12, UR19 ;  /* 0x00000013000c7c82 */ /* 0x000fe20008000000 */
[----:B------:R-:W-:-:S02]  /*1fe0*/  UMOV UR13, 0x80000020 ;  /* 0x80000020000d7882 */ /* 0x000fc40000000000 */
[----:B------:R-:W-:Y:S01]  /*1ff0*/  QGMMA.64x32x32.F32.E4M3.E4M3 R24, gdesc[UR12], R24, UP0 ;  /* 0x006000000c1879f3 */ /* 0x000fe2000bf00818 */
[----:B------:R-:W-:Y:S02]  /*2000*/  UIADD3 UR12, UR8, 0x2, URZ ;  /* 0x00000002080c7890 */ /* 0x000fe4000fffe03f */
[----:B------:R-:W-:Y:S02]  /*2010*/  UIADD3 UR14, UR7, 0x2, URZ ;  /* 0x00000002070e7890 */ /* 0x000fe4000fffe03f */
[----:B------:R-:W-:Y:S01]  /*2020*/  UIADD3 UR8, UR8, 0x202, URZ ;  /* 0x0000020208087890 */ /* 0x000fe2000fffe03f */
[----:B------:R-:W-:Y:S01]  /*2030*/  UMOV UR13, 0x80000020 ;  /* 0x80000020000d7882 */ /* 0x000fe20000000000 */
[----:B------:R-:W-:Y:S01]  /*2040*/  UMOV UR15, 0x80000020 ;  /* 0x80000020000f7882 */ /* 0x000fe20000000000 */
[----:B------:R-:W-:-:S04]  /*2050*/  UISETP.NE.AND UP0, UPT, UR6, UR20, UPT ;  /* 0x000000140600728c */ /* 0x000fc8000bf05270 */
[----:B------:R-:W-:-:S06]  /*2060*/  USEL UR7, URZ, 0x1, UP0 ;  /* 0x000000013f077887 */ /* 0x000fcc0008000000 */
[----:B------:R-:W-:Y:S01]  /*2070*/  ISETP.NE.AND P0, PT, RZ, UR7, PT ;  /* 0x00000007ff007c0c */ /* 0x000fe2000bf05270 */
[----:B------:R-:W-:Y:S01]  /*2080*/  QGMMA.64x32x32.F32.E4M3.E4M3 R40, gdesc[UR12], R40 ;  /* 0x006000000c2879f3 */ /* 0x000fe20008700828 */
[----:B------:R-:W-:Y:S01]  /*2090*/  UMOV UR12, UR8 ;  /* 0x00000008000c7c82 */ /* 0x000fe20008000000 */
[----:B------:R-:W-:Y:S02]  /*20a0*/  UMOV UR13, 0x80000020 ;  /* 0x80000020000d7882 */ /* 0x000fe40000000000 */
[----:B------:R-:W-:Y:S03]  /*20b0*/  QGMMA.64x32x32.F32.E4M3.E4M3 R24, gdesc[UR12], R24, gsb0 ;  /* 0x006000000c1879f3 */ /* 0x000fe60008000818 */
[----:B------:R-:W-:-:S05]  /*20c0*/  WARPGROUP.DEPBAR.LE gsb0, 0x1 ;  /* 0x00008000000079c5 */ /* 0x000fca0000010100 */
[----:B------:R-:W-:Y:S05]  /*20d0*/  @!P0 BRA `(.L_x_29) ;  /* 0x0000000000888947 */ /* 0x000fea0003800000 */
[----:B------:R-:W-:Y:S02]  /*20e0*/  WARPGROUP.DEPBAR.LE gsb0, 0x0 ;  /* 0x00008000000079c5 */ /* 0x000fe40000010000 */
[----:B------:R-:W-:-:S01]  /*20f0*/  FADD R83, R40, R83 ;  /* 0x0000005328537221 */ /* 0x000fc20000000000 */
[----:B------:R-:W-:Y:S01]  /*2100*/  FADD R82, R41, R82 ;  /* 0x0000005229527221 */ /* 0x000fe20000000000 */
        /* <DEDUP_REMOVED lines=30> */
[----:B------:R-:W-:-:S06]  /*22f0*/  UMOV UR6, URZ ;  /* 0x0000003f00067c82 */ /* 0x000fcc0008000000 */
.L_x_29:
[----:B------:R-:W-:Y:S05]  /*2300*/  @!P1 BRA `(.L_x_30) ;  /* 0x0000000000049947 */ /* 0x000fea0003800000 */
[----:B------:R-:W-:Y:S01]  /*2310*/  BPT.TRAP 0x1 ;  /* 0x000000040000795c */ /* 0x000fe20000300000 */
.L_x_30:
[----:B------:R-:W-:-:S13]  /*2320*/  ISETP.NE.AND P0, PT, R6, RZ, PT ;  /* 0x000000ff0600720c */ /* 0x000fda0003f05270 */
[----:B01----:R-:W-:-:S05]  /*2330*/  @P0 LEA R10, R9, UR10, 0x3 ;  /* 0x0000000a090a0c11 */ /* 0x003fca000f8e18ff */
[----:B------:R-:W-:-:S05]  /*2340*/  @P0 VIADD R10, R10, 0x80 ;  /* 0x000000800a0a0836 */ /* 0x000fca0000000000 */
[----:B------:R-:W-:-:S04]  /*2350*/  @P0 PRMT R10, R3, 0x654, R10 ;  /* 0x00000654030a0816 */ /* 0x000fc8000000000a */
[----:B------:R0:W-:Y:S01]  /*2360*/  @P0 SYNCS.ARRIVE.TRANS64.RED.A1T0 RZ, [R10+URZ], RZ ;  /* 0x000000ff0aff09a7 */ /* 0x0001e2000810043f */
[----:B------:R-:W-:-:S13]  /*2370*/  ISETP.GT.U32.AND P0, PT, R2, 0x1, PT ;  /* 0x000000010200780c */ /* 0x000fda0003f04070 */
[----:B0-----:R-:W-:Y:S05]  /*2380*/  @P0 BRA `(.L_x_31) ;  /* 0x0000000000040947 */ /* 0x001fea0003800000 */
[----:B------:R-:W-:Y:S01]  /*2390*/  BPT.TRAP 0x1 ;  /* 0x000000040000795c */ /* 0x000fe20000300000 */
.L_x_31:
[----:B------:R-:W-:Y:S01]  /*23a0*/  UIADD3 UR18, UR18, 0x1, URZ ;  /* 0x0000000112127890 */ /* 0x000fe2000fffe03f */
[C---:B------:R-:W-:Y:S01]  /*23b0*/  ISETP.GT.AND P1, PT, R8.reuse, 0x1, PT ;  /* 0x000000010800780c */ /* 0x040fe20003f24270 */
[----:B------:R-:W-:Y:S02]  /*23c0*/  VIADD R9, R9, 0x1 ;  /* 0x0000000109097836 */ /* 0x000fe40000000000 */
[----:B------:R-:W-:Y:S01]  /*23d0*/  UISETP.NE.AND UP0, UPT, UR18, 0x10, UPT ;  /* 0x000000101200788c */ /* 0x000fe2000bf05270 */
[----:B------:R-:W-:Y:S02]  /*23e0*/  VIADD R8, R8, 0xffffffff ;  /* 0xffffffff08087836 */ /* 0x000fe40000000000 */
[C---:B------:R-:W-:Y:S01]  /*23f0*/  ISETP.NE.AND P0, PT, R9.reuse, 0x10, PT ;  /* 0x000000100900780c */ /* 0x040fe20003f05270 */
[----:B------:R-:W-:Y:S02]  /*2400*/  USEL UR8, URZ, 0x1, UP0 ;  /* 0x000000013f087887 */ /* 0x000fe40008000000 */
[----:B------:R-:W-:Y:S01]  /*2410*/  USEL UR18, UR18, URZ, UP0 ;  /* 0x0000003f12127287 */ /* 0x000fe20008000000 */
[----:B------:R-:W-:-:S03]  /*2420*/  SEL R9, R9, RZ, P0 ;  /* 0x000000ff09097207 */ /* 0x000fc60000000000 */
[----:B------:R-:W-:Y:S01]  /*2430*/  LOP3.LUT R14, R14, UR8, RZ, 0x3c, !PT ;  /* 0x000000080e0e7c12 */ /* 0x000fe2000f8e3cff */
[----:B------:R-:W-:Y:S01]  /*2440*/  UMOV UR8, 0x1 ;  /* 0x0000000100087882 */ /* 0x000fe20000000000 */
[----:B------:R-:W-:Y:S06]  /*2450*/  @P1 BRA `(.L_x_32) ;  /* 0xfffffff8005c1947 */ /* 0x000fec000383ffff */
.L_x_24:
[----:B------:R-:W-:Y:S01]  /*2460*/  UISETP.NE.AND UP0, UPT, UR6, URZ, UPT ;  /* 0x0000003f0600728c */ /* 0x000fe2000bf05270 */
[----:B01----:R-:W0:Y:S03]  /*2470*/  LDC R8, c[0x0][0x28c] ;  /* 0x0000a300ff087b82 */ /* 0x003e260000000800 */
[----:B------:R-:W-:-:S06]  /*2480*/  USEL UR6, URZ, 0x1, !UP0 ;  /* 0x000000013f067887 */ /* 0x000fcc000c000000 */
[----:B------:R-:W-:Y:S02]  /*2490*/  ISETP.NE.AND P0, PT, RZ, UR6, PT ;  /* 0x00000006ff007c0c */ /* 0x000fe4000bf05270 */
[----:B0-----:R-:W-:-:S11]  /*24a0*/  ISETP.GE.AND P1, PT, R8, 0x1, PT ;  /* 0x000000010800780c */ /* 0x001fd60003f26270 */
[----:B------:R-:W-:Y:S05]  /*24b0*/  @!P0 BRA `(.L_x_33) ;  /* 0x0000000000848947 */ /* 0x000fea0003800000 */
[----:B------:R-:W-:Y:S02]  /*24c0*/  WARPGROUP.DEPBAR.LE gsb0, 0x0 ;  /* 0x00008000000079c5 */ /* 0x000fe40000010000 */
[----:B------:R-:W-:Y:S01]  /*24d0*/  FADD R83, R40, R83 ;  /* 0x0000005328537221 */ /* 0x000fe20000000000 */
        /* <DEDUP_REMOVED lines=30> */
[----:B------:R-:W-:-:S07]  /*26c0*/  FADD R20, R20, R39 ;  /* 0x0000002714147221 */ /* 0x000fce0000000000 */
.L_x_33:
[----:B------:R-:W-:Y:S02]  /*26d0*/  WARPGROUP.DEPBAR.LE gsb0, 0x0 ;  /* 0x00008000000079c5 */ /* 0x000fe40000010000 */
[----:B------:R-:W-:Y:S05]  /*26e0*/  @!P1 BRA `(.L_x_34) ;  /* 0x0000000000489947 */ /* 0x000fea0003800000 */
[----:B------:R-:W-:-:S13]  /*26f0*/  ISETP.NE.AND P0, PT, R84, 0x3, PT ;  /* 0x000000035400780c */ /* 0x000fda0003f05270 */
[----:B------:R-:W-:Y:S05]  /*2700*/  @!P0 BRA `(.L_x_35) ;  /* 0x0000000000048947 */ /* 0x000fea0003800000 */
[----:B------:R-:W-:Y:S01]  /*2710*/  BPT.TRAP 0x1 ;  /* 0x000000040000795c */ /* 0x000fe20000300000 */
.L_x_35:
[----:B------:R-:W-:Y:S01]  /*2720*/  ISETP.NE.AND P0, PT, R6, RZ, PT ;  /* 0x000000ff0600720c */ /* 0x000fe20003f05270 */
[----:B------:R-:W-:Y:S01]  /*2730*/  UISETP.LT.AND UP1, UPT, UR9, 0x1, UPT ;  /* 0x000000010900788c */ /* 0x000fe2000bf21270 */
[----:B------:R-:W-:-:S11]  /*2740*/  IMAD.U32 R9, RZ, RZ, UR10 ;  /* 0x0000000aff097e24 */ /* 0x000fd6000f8e00ff */
[----:B------:R-:W-:-:S05]  /*2750*/  VOTEU.ANY UP0, P0 ;  /* 0x00000000003f7886 */ /* 0x000fca0000000100 */
[----:B------:R-:W-:-:S04]  /*2760*/  @UP0 USEL UR6, UR9, 0x1, UP1 ;  /* 0x0000000109060887 */ /* 0x000fc80008800000 */
[----:B------:R-:W-:-:S06]  /*2770*/  @UP0 UIADD3 UR6, UR5, UR9, -UR6 ;  /* 0x0000000905060290 */ /* 0x000fcc000fffe806 */
[----:B------:R-:W-:-:S04]  /*2780*/  IMAD.U32 R8, RZ, RZ, UR6 ;  /* 0x00000006ff087e24 */ /* 0x000fc8000f8e00ff */
[----:B------:R-:W-:-:S05]  /*2790*/  @P0 IMAD.SHL.U32 R8, R8, 0x8, RZ ;  /* 0x0000000808080824 */ /* 0x000fca00078e00ff */
[----:B------:R-:W-:-:S04]  /*27a0*/  @P0 LOP3.LUT R8, R8, 0x78, RZ, 0xc0, !PT ;  /* 0x0000007808080812 */ /* 0x000fc800078ec0ff */
[----:B------:R-:W-:-:S04]  /*27b0*/  @P0 IADD3 R8, R9, 0x80, R8 ;  /* 0x0000008009080810 */ /* 0x000fc80007ffe008 */
[----:B------:R-:W-:-:S04]  /*27c0*/  @P0 PRMT R8, R3, 0x654, R8 ;  /* 0x0000065403080816 */ /* 0x000fc80000000008 */
[----:B------:R0:W-:Y:S01]  /*27d0*/  @P0 SYNCS.ARRIVE.TRANS64.RED.A1T0 RZ, [R8+URZ], RZ ;  /* 0x000000ff08ff09a7 */ /* 0x0001e2000810043f */
[----:B------:R-:W-:-:S13]  /*27e0*/  ISETP.GT.U32.AND P0, PT, R2, 0x1, PT ;  /* 0x000000010200780c */ /* 0x000fda0003f04070 */
[----:B0-----:R-:W-:Y:S05]  /*27f0*/  @P0 BRA `(.L_x_34) ;  /* 0x0000000000040947 */ /* 0x001fea0003800000 */
[----:B------:R-:W-:Y:S01]  /*2800*/  BPT.TRAP 0x1 ;  /* 0x000000040000795c */ /* 0x000fe20000300000 */
.L_x_34:
[----:B------:R-:W0:Y:S01]  /*2810*/  LDC R14, c[0x0][0x288] ;  /* 0x0000a200ff0e7b82 */ /* 0x000e220000000800 */
[----:B------:R-:W-:Y:S01]  /*2820*/  IMAD.SHL.U32 R31, R16, 0x20, RZ ;  /* 0x00000020101f7824 */ /* 0x000fe200078e00ff */
[--C-:B------:R-:W-:Y:S01]  /*2830*/  SHF.R.U32.HI R8, RZ, 0x7, R0.reuse ;  /* 0x00000007ff087819 */ /* 0x100fe20000011600 */
[----:B------:R-:W-:Y:S01]  /*2840*/  IMAD R32, R15, 0xc0, RZ ;  /* 0x000000c00f207824 */ /* 0x000fe200078e02ff */
[----:B------:R-:W-:Y:S01]  /*2850*/  SHF.R.U32.HI R9, RZ, 0x2, R0 ;  /* 0x00000002ff097819 */ /* 0x000fe20000011600 */
[----:B------:R-:W-:Y:S01]  /*2860*/  ULDC UR6, c[0x0][0x284] ;  /* 0x0000a10000067ab9 */ /* 0x000fe20000000800 */
[C---:B------:R-:W-:Y:S01]  /*2870*/  LOP3.LUT R10, R0.reuse, 0x60, RZ, 0xc0, !PT ;  /* 0x00000060000a7812 */ /* 0x040fe200078ec0ff */
[----:B------:R-:W-:Y:S01]  /*2880*/  IMAD.SHL.U32 R24, R0, 0x2, RZ ;  /* 0x0000000200187824 */ /* 0x000fe200078e00ff */
[----:B------:R-:W-:Y:S01]  /*2890*/  LOP3.LUT R8, R8, 0x1, RZ, 0xc0, !PT ;  /* 0x0000000108087812 */ /* 0x000fe200078ec0ff */
[----:B------:R-:W-:Y:S01]  /*28a0*/  IMAD.MOV.U32 R19, RZ, RZ, RZ ;  /* 0x000000ffff137224 */ /* 0x000fe200078e00ff */
[----:B------:R-:W-:Y:S01]  /*28b0*/  LOP3.LUT R9, R9, 0x7, RZ, 0xc0, !PT ;  /* 0x0000000709097812 */ /* 0x000fe200078ec0ff */
[----:B------:R-:W-:Y:S01]  /*28c0*/  IMAD.MOV.U32 R30, RZ, RZ, -0x1 ;  /* 0xffffffffff1e7424 */ /* 0x000fe200078e00ff */
[----:B------:R-:W-:Y:S01]  /*28d0*/  SHF.R.U32.HI R10, RZ, 0x1, R10 ;  /* 0x00000001ff0a7819 */ /* 0x000fe2000001160a */
[----:B------:R-:W-:Y:S01]  /*28e0*/  IMAD.SHL.U32 R18, R8, 0x40, RZ ;  /* 0x0000004008127824 */ /* 0x000fe200078e00ff */
[----:B------:R-:W-:-:S02]  /*28f0*/  LOP3.LUT R11, R0, 0x3, RZ, 0xc0, !PT ;  /* 0x00000003000b7812 */ /* 0x000fc400078ec0ff */
[-CC-:B------:R-:W-:Y:S02]  /*2900*/  IADD3 R17, RZ, -R10.reuse, -R9.reuse ;  /* 0x8000000aff117210 */ /* 0x180fe40007ffe809 */
[----:B------:R-:W-:Y:S02]  /*2910*/  LOP3.LUT R9, R18, 0x40, R9, 0xe2, !PT ;  /* 0x0000004012097812 */ /* 0x000fe400078ee209 */
[----:B------:R-:W-:Y:S01]  /*2920*/  LOP3.LUT R24, R31, 0x6, R24, 0xf8, !PT ;  /* 0x000000061f187812 */ /* 0x000fe200078ef818 */
[----:B------:R-:W-:Y:S01]  /*2930*/  IMAD R17, R8, -0x40, R17 ;  /* 0xffffffc008117824 */ /* 0x000fe200078e0211 */
[----:B------:R-:W-:Y:S02]  /*2940*/  LOP3.LUT R18, R9, R10, RZ, 0xfc, !PT ;  /* 0x0000000a09127212 */ /* 0x000fe400078efcff */
[----:B0-----:R-:W-:Y:S01]  /*2950*/  ISETP.GE.AND P0, PT, R31, R14, PT ;  /* 0x0000000e1f00720c */ /* 0x001fe20003f06270 */
[----:B------:R-:W-:Y:S02]  /*2960*/  IMAD R8, R11, -0x2, R14 ;  /* 0xfffffffe0b087824 */ /* 0x000fe400078e020e */
[----:B------:R-:W-:Y:S01]  /*2970*/  IMAD.WIDE R18, R15, 0xc0, R18 ;  /* 0x000000c00f127825 */ /* 0x000fe200078e0212 */
[----:B------:R-:W-:-:S02]  /*2980*/  ISETP.GE.OR P0, PT, R32, UR6, P0 ;  /* 0x0000000620007c0c */ /* 0x000fc40008706670 */
[----:B------:R-:W-:Y:S01]  /*2990*/  IADD3 R32, -R32, UR6, R17 ;  /* 0x0000000620207c10 */ /* 0x000fe2000fffe111 */
[----:B------:R-:W-:-:S10]  /*29a0*/  IMAD.IADD R31, R8, 0x1, -R31 ;  /* 0x00000001081f7824 */ /* 0x000fd400078e0a1f */
[----:B------:R-:W-:Y:S05]  /*29b0*/  @P0 BRA `(.L_x_36) ;  /* 0x0000002400a00947 */ /* 0x000fea0003800000 */
[----:B------:R-:W0:Y:S01]  /*29c0*/  LDC.64 R28, c[0x0][0x5c8] ;  /* 0x00017200ff1c7b82 */ /* 0x000e220000000a00 */
[----:B------:R-:W-:Y:S01]  /*29d0*/  SHF.R.S32.HI R27, RZ, 0x1f, R75 ;  /* 0x0000001fff1b7819 */ /* 0x000fe2000001144b */
[----:B------:R-:W-:Y:S01]  /*29e0*/  ULDC.64 UR6, c[0x0][0x5d0] ;  /* 0x0001740000067ab9 */ /* 0x000fe20000000a00 */
[----:B------:R-:W-:Y:S01]  /*29f0*/  SHF.R.S32.HI R25, RZ, 0x1f, R24 ;  /* 0x0000001fff197819 */ /* 0x000fe20000011418 */
[----:B------:R-:W-:Y:S02]  /*2a00*/  BSSY B0, `(.L_x_36) ;  /* 0x0000263000007945 */ /* 0x000fe40003800000 */
[----:B------:R-:W-:-:S04]  /*2a10*/  IMAD R8, R27, UR6, RZ ;  /* 0x000000061b087c24 */ /* 0x000fc8000f8e02ff */
[C---:B------:R-:W-:Y:S02]  /*2a20*/  IMAD R11, R75.reuse, UR7, R8 ;  /* 0x000000074b0b7c24 */ /* 0x040fe4000f8e0208 */
[----:B------:R-:W-:Y:S01]  /*2a30*/  IMAD.WIDE.U32 R8, R75, UR6, R24 ;  /* 0x000000064b087c25 */ /* 0x000fe2000f8e0018 */
[----:B------:R-:W-:-:S03]  /*2a40*/  ULDC.64 UR6, c[0x0][0x5c0] ;  /* 0x0001700000067ab9 */ /* 0x000fc60000000a00 */
[----:B------:R-:W-:Y:S02]  /*2a50*/  IMAD.IADD R9, R9, 0x1, R11 ;  /* 0x0000000109097824 */ /* 0x000fe400078e020b */
[-C--:B0-----:R-:W-:Y:S01]  /*2a60*/  IMAD R10, R19, R28.reuse, RZ ;  /* 0x0000001c130a7224 */ /* 0x081fe200078e02ff */
[----:B------:R-:W-:Y:S01]  /*2a70*/  SHF.L.U64.HI R26, R28, 0x3, R29 ;  /* 0x000000031c1a7819 */ /* 0x000fe2000001021d */
[----:B------:R-:W-:-:S04]  /*2a80*/  IMAD.WIDE.U32 R14, R18, R28, R8 ;  /* 0x0000001c120e7225 */ /* 0x000fc800078e0008 */
[----:B------:R-:W-:Y:S01]  /*2a90*/  IMAD R11, R18, R29, R10 ;  /* 0x0000001d120b7224 */ /* 0x000fe200078e020a */
[----:B------:R-:W-:Y:S01]  /*2aa0*/  IADD3 R16, P2, R14, UR6, RZ ;  /* 0x000000060e107c10 */ /* 0x000fe2000ff5e0ff */
[C---:B------:R-:W-:Y:S01]  /*2ab0*/  IMAD.SHL.U32 R9, R28.reuse, 0x8, RZ ;  /* 0x000000081c097824 */ /* 0x040fe200078e00ff */
[----:B------:R-:W-:Y:S01]  /*2ac0*/  LEA R10, P3, R28, R14, 0x7 ;  /* 0x0000000e1c0a7211 */ /* 0x000fe200078638ff */
[----:B------:R-:W-:-:S03]  /*2ad0*/  IMAD.IADD R15, R15, 0x1, R11 ;  /* 0x000000010f0f7824 */ /* 0x000fc600078e020b */
[----:B------:R-:W-:Y:S02]  /*2ae0*/  IADD3 R14, P1, P0, R14, UR6, R9 ;  /* 0x000000060e0e7c10 */ /* 0x000fe4000f83e009 */
[----:B------:R-:W-:Y:S02]  /*2af0*/  IADD3.X R17, R15, UR7, RZ, P2, !PT ;  /* 0x000000070f117c10 */ /* 0x000fe400097fe4ff */
[----:B----45:R-:W-:Y:S02]  /*2b00*/  FSETP.NEU.AND P2, PT, R12, RZ, PT ;  /* 0x000000ff0c00720b */ /* 0x030fe40003f4d000 */
[----:B------:R-:W-:Y:S02]  /*2b10*/  LEA.HI.X R11, R28, R15, R29, 0x7, P3 ;  /* 0x0000000f1c0b7211 */ /* 0x000fe400018f3c1d */
[C---:B------:R-:W-:Y:S02]  /*2b20*/  IADD3 R8, P3, R10.reuse, UR6, RZ ;  /* 0x000000060a087c10 */ /* 0x040fe4000ff7e0ff */
[----:B------:R-:W-:-:S02]  /*2b30*/  IADD3 R10, P5, P6, R10, UR6, R9 ;  /* 0x000000060a0a7c10 */ /* 0x000fc4000febe009 */
[----:B------:R-:W-:Y:S02]  /*2b40*/  IADD3.X R9, R11, UR7, RZ, P3, !PT ;  /* 0x000000070b097c10 */ /* 0x000fe40009ffe4ff */
[--C-:B------:R-:W-:Y:S02]  /*2b50*/  IADD3.X R15, R15, UR7, R26.reuse, P1, P0 ;  /* 0x000000070f0f7c10 */ /* 0x100fe40008fe041a */
[----:B------:R-:W-:Y:S01]  /*2b60*/  IADD3.X R11, R11, UR7, R26, P5, P6 ;  /* 0x000000070b0b7c10 */ /* 0x000fe2000afec41a */
[----:B------:R-:W-:Y:S06]  /*2b70*/  @!P2 BRA `(.L_x_37) ;  /* 0x0000001c001ca947 */ /* 0x000fec0003800000 */
[----:B------:R-:W-:Y:S01]  /*2b80*/  ULDC.64 UR6, c[0x0][0x5b8] ;  /* 0x00016e0000067ab9 */ /* 0x000fe20000000a00 */
[----:B------:R-:W-:Y:S01]  /*2b90*/  ISETP.GE.AND P0, PT, R32, 0x1, PT ;  /* 0x000000012000780c */ /* 0x000fe20003f06270 */
[----:B------:R-:W-:Y:S01]  /*2ba0*/  IMAD R26, R27, UR6, RZ ;  /* 0x000000061b1a7c24 */ /* 0x000fe2000f8e02ff */
[----:B------:R-:W-:Y:S01]  /*2bb0*/  ULDC.64 UR10, c[0x0][0x5a8] ;  /* 0x00016a00000a7ab9 */ /* 0x000fe20000000a00 */
[----:B------:R-:W-:Y:S01]  /*2bc0*/  IMAD.WIDE.U32 R24, R75, UR6, R24 ;  /* 0x000000064b187c25 */ /* 0x000fe2000f8e0018 */
[----:B------:R-:W-:Y:S01]  /*2bd0*/  ISETP.LT.OR P3, PT, R31, 0x1, !P0 ;  /* 0x000000011f00780c */ /* 0x000fe20004761670 */
[----:B------:R-:W-:Y:S01]  /*2be0*/  BSSY B1, `(.L_x_38) ;  /* 0x000000c000017945 */ /* 0x000fe20003800000 */
[----:B------:R-:W-:Y:S01]  /*2bf0*/  PRMT R28, RZ, 0x7610, R28 ;  /* 0x00007610ff1c7816 */ /* 0x000fe2000000001c */
[----:B------:R-:W-:Y:S01]  /*2c00*/  IMAD R75, R75, UR7, R26 ;  /* 0x000000074b4b7c24 */ /* 0x000fe2000f8e021a */
[----:B------:R-:W-:Y:S02]  /*2c10*/  ULDC.64 UR6, c[0x0][0x5b0] ;  /* 0x00016c0000067ab9 */ /* 0x000fe40000000a00 */
[----:B------:R-:W-:-:S02]  /*2c20*/  IMAD R29, R19, UR6, RZ ;  /* 0x00000006131d7c24 */ /* 0x000fc4000f8e02ff */
[----:B------:R-:W-:Y:S02]  /*2c30*/  IMAD.IADD R25, R25, 0x1, R75 ;  /* 0x0000000119197824 */ /* 0x000fe400078e024b */
[C---:B------:R-:W-:Y:S02]  /*2c40*/  IMAD R29, R18.reuse, UR7, R29 ;  /* 0x00000007121d7c24 */ /* 0x040fe4000f8e021d */
[----:B------:R-:W-:-:S03]  /*2c50*/  IMAD.WIDE.U32 R26, R18, UR6, R24 ;  /* 0x00000006121a7c25 */ /* 0x000fc6000f8e0018 */
[----:B------:R-:W-:-:S04]  /*2c60*/  IADD3 R26, P1, R26, UR10, RZ ;  /* 0x0000000a1a1a7c10 */ /* 0x000fc8000ff3e0ff */
[----:B------:R-:W-:Y:S01]  /*2c70*/  IADD3.X R27, R27, UR11, R29, P1, !PT ;  /* 0x0000000b1b1b7c10 */ /* 0x000fe20008ffe41d */
[----:B------:R-:W-:Y:S08]  /*2c80*/  @P3 BRA `(.L_x_39) ;  /* 0x0000000000043947 */ /* 0x000ff00003800000 */
[----:B------:R0:W5:Y:S02]  /*2c90*/  LDG.E.U8 R28, desc[UR16][R26.64] ;  /* 0x000000101a1c7981 */ /* 0x000164000c1e1100 */
.L_x_39:
[----:B------:R-:W-:Y:S05]  /*2ca0*/  BSYNC B1 ;  /* 0x0000000000017941 */ /* 0x000fea0003800000 */
.L_x_38:
[----:B-----5:R-:W-:Y:S01]  /*2cb0*/  LOP3.LUT R28, R28, 0xff, RZ, 0xc0, !PT ;  /* 0x000000ff1c1c7812 */ /* 0x020fe200078ec0ff */
[----:B------:R-:W-:Y:S01]  /*2cc0*/  BSSY B1, `(.L_x_40) ;  /* 0x000000b000017945 */ /* 0x000fe20003800000 */
[----:B------:R-:W-:Y:S02]  /*2cd0*/  ISETP.LT.OR P2, PT, R31, 0x2, !P0 ;  /* 0x000000021f00780c */ /* 0x000fe40004741670 */
[----:B------:R-:W-:-:S05]  /*2ce0*/  F2FP.F16.E4M3.UNPACK_B R28, R28 ;  /* 0x0000001cff1c723e */ /* 0x000fca00020006ff */
[----:B------:R-:W-:-:S05]  /*2cf0*/  HADD2.F32 R29, -RZ, R28.H0_H0 ;  /* 0x2000001cff1d7230 */ /* 0x000fca0000004100 */
[----:B------:R-:W-:-:S04]  /*2d00*/  FMUL R28, R29, R12 ;  /* 0x0000000c1d1c7220 */ /* 0x000fc80000400000 */
[----:B--2---:R-:W-:-:S05]  /*2d10*/  FFMA R28, R83, R7, R28 ;  /* 0x00000007531c7223 */ /* 0x004fca000000001c */
[----:B------:R-:W-:Y:S02]  /*2d20*/  F2FP.SATFINITE.E4M3.F32.PACK_AB_MERGE_C R29, RZ, R28, RZ ;  /* 0x0000001cff1d723e */ /* 0x000fe400048070ff */
[----:B------:R-:W-:-:S03]  /*2d30*/  PRMT R28, RZ, 0x7610, R28 ;  /* 0x00007610ff1c7816 */ /* 0x000fc6000000001c */
[----:B------:R1:W-:Y:S01]  /*2d40*/  @!P3 STG.E.U8 desc[UR16][R16.64], R29 ;  /* 0x0000001d1000b986 */ /* 0x0003e2000c101110 */
[----:B------:R-:W-:Y:S05]  /*2d50*/  @P2 BRA `(.L_x_41) ;  /* 0x0000000000042947 */ /* 0x000fea0003800000 */
[----:B------:R2:W5:Y:S02]  /*2d60*/  LDG.E.U8 R28, desc[UR16][R26.64+0x1] ;  /* 0x000001101a1c7981 */ /* 0x000564000c1e1100 */
.L_x_41:
[----:B------:R-:W-:Y:S05]  /*2d70*/  BSYNC B1 ;  /* 0x0000000000017941 */ /* 0x000fea0003800000 */
.L_x_40:
[----:B-----5:R-:W-:Y:S01]  /*2d80*/  LOP3.LUT R28, R28, 0xff, RZ, 0xc0, !PT ;  /* 0x000000ff1c1c7812 */ /* 0x020fe200078ec0ff */
[----:B------:R-:W-:Y:S01]  /*2d90*/  BSSY B1, `(.L_x_42) ;  /* 0x0000013000017945 */ /* 0x000fe20003800000 */
[----:B------:R-:W-:Y:S02]  /*2da0*/  IADD3 R35, P1, R18, 0x8, RZ ;  /* 0x0000000812237810 */ /* 0x000fe40007f3e0ff */
[----:B------:R-:W-:-:S05]  /*2db0*/  F2FP.F16.E4M3.UNPACK_B R28, R28 ;  /* 0x0000001cff1c723e */ /* 0x000fca00020006ff */
[----:B-1----:R-:W-:Y:S02]  /*2dc0*/  HADD2.F32 R29, -RZ, R28.H0_H0 ;  /* 0x2000001cff1d7230 */ /* 0x002fe40000004100 */
[----:B------:R-:W-:Y:S01]  /*2dd0*/  IMAD.X R28, RZ, RZ, R19, P1 ;  /* 0x000000ffff1c7224 */ /* 0x000fe200008e0613 */
[----:B------:R-:W-:Y:S02]  /*2de0*/  ISETP.GE.AND P1, PT, R32, 0x9, PT ;  /* 0x000000092000780c */ /* 0x000fe40003f26270 */
[----:B------:R-:W-:Y:S01]  /*2df0*/  FMUL R33, R29, R12 ;  /* 0x0000000c1d217220 */ /* 0x000fe20000400000 */
[----:B------:R-:W-:Y:S01]  /*2e00*/  IMAD R34, R28, UR6, RZ ;  /* 0x000000061c227c24 */ /* 0x000fe2000f8e02ff */
[----:B------:R-:W-:Y:S01]  /*2e10*/  ISETP.LT.OR P5, PT, R31, 0x1, !P1 ;  /* 0x000000011f00780c */ /* 0x000fe20004fa1670 */
[----:B------:R-:W-:-:S04]  /*2e20*/  IMAD.WIDE.U32 R28, R35, UR6, R24 ;  /* 0x00000006231c7c25 */ /* 0x000fc8000f8e0018 */
[----:B------:R-:W-:Y:S01]  /*2e30*/  FFMA R33, R82, R7, R33 ;  /* 0x0000000752217223 */ /* 0x000fe20000000021 */
[----:B------:R-:W-:Y:S01]  /*2e40*/  IMAD R35, R35, UR7, R34 ;  /* 0x0000000723237c24 */ /* 0x000fe2000f8e0222 */
[----:B------:R-:W-:-:S03]  /*2e50*/  IADD3 R28, P3, R28, UR10, RZ ;  /* 0x0000000a1c1c7c10 */ /* 0x000fc6000ff7e0ff */
[----:B------:R-:W-:Y:S02]  /*2e60*/  F2FP.SATFINITE.E4M3.F32.PACK_AB_MERGE_C R37, RZ, R33, RZ ;  /* 0x00000021ff25723e */ /* 0x000fe400048070ff */
[----:B------:R-:W-:Y:S02]  /*2e70*/  IADD3.X R29, R29, UR11, R35, P3, !PT ;  /* 0x0000000b1d1d7c10 */ /* 0x000fe40009ffe423 */
[----:B------:R-:W-:Y:S01]  /*2e80*/  PRMT R33, RZ, 0x7610, R33 ;  /* 0x00007610ff217816 */ /* 0x000fe20000000021 */
[----:B------:R1:W-:Y:S01]  /*2e90*/  @!P2 STG.E.U8 desc[UR16][R16.64+0x1], R37 ;  /* 0x000001251000a986 */ /* 0x0003e2000c101110 */
[----:B------:R-:W-:Y:S05]  /*2ea0*/  @P5 BRA `(.L_x_43) ;  /* 0x0000000000045947 */ /* 0x000fea0003800000 */
[----:B------:R3:W5:Y:S02]  /*2eb0*/  LDG.E.U8 R33, desc[UR16][R28.64] ;  /* 0x000000101c217981 */ /* 0x000764000c1e1100 */
.L_x_43:
[----:B------:R-:W-:Y:S05]  /*2ec0*/  BSYNC B1 ;  /* 0x0000000000017941 */ /* 0x000fea0003800000 */
.L_x_42:
[----:B-----5:R-:W-:Y:S01]  /*2ed0*/  LOP3.LUT R33, R33, 0xff, RZ, 0xc0, !PT ;  /* 0x000000ff21217812 */ /* 0x020fe200078ec0ff */
[----:B------:R-:W-:Y:S01]  /*2ee0*/  BSSY B1, `(.L_x_44) ;  /* 0x000000b000017945 */ /* 0x000fe20003800000 */
[----:B------:R-:W-:Y:S02]  /*2ef0*/  ISETP.LT.OR P2, PT, R31, 0x2, !P1 ;  /* 0x000000021f00780c */ /* 0x000fe40004f41670 */
[----:B------:R-:W-:-:S05]  /*2f00*/  F2FP.F16.E4M3.UNPACK_B R33, R33 ;  /* 0x00000021ff21723e */ /* 0x000fca00020006ff */
[----:B------:R-:W-:-:S05]  /*2f10*/  HADD2.F32 R33, -RZ, R33.H0_H0 ;  /* 0x20000021ff217230 */ /* 0x000fca0000004100 */
[----:B------:R-:W-:Y:S01]  /*2f20*/  FMUL R34, R33, R12 ;  /* 0x0000000c21227220 */ /* 0x000fe20000400000 */
[----:B------:R-:W-:-:S03]  /*2f30*/  PRMT R33, RZ, 0x7610, R33 ;  /* 0x00007610ff217816 */ /* 0x000fc60000000021 */
[----:B------:R-:W-:-:S05]  /*2f40*/  FFMA R34, R81, R7, R34 ;  /* 0x0000000751227223 */ /* 0x000fca0000000022 */
[----:B------:R-:W-:-:S05]  /*2f50*/  F2FP.SATFINITE.E4M3.F32.PACK_AB_MERGE_C R35, RZ, R34, RZ ;  /* 0x00000022ff23723e */ /* 0x000fca00048070ff */
[----:B------:R4:W-:Y:S01]  /*2f60*/  @!P5 STG.E.U8 desc[UR16][R14.64], R35 ;  /* 0x000000230e00d986 */ /* 0x0009e2000c101110 */
[----:B------:R-:W-:Y:S05]  /*2f70*/  @P2 BRA `(.L_x_45) ;  /* 0x0000000000042947 */ /* 0x000fea0003800000 */
[----:B------:R0:W5:Y:S02]  /*2f80*/  LDG.E.U8 R33, desc[UR16][R28.64+0x1] ;  /* 0x000001101c217981 */ /* 0x000164000c1e1100 */
.L_x_45:
[----:B------:R-:W-:Y:S05]  /*2f90*/  BSYNC B1 ;  /* 0x0000000000017941 */ /* 0x000fea0003800000 */
.L_x_44:
[----:B-----5:R-:W-:Y:S01]  /*2fa0*/  LOP3.LUT R33, R33, 0xff, RZ, 0xc0, !PT ;  /* 0x000000ff21217812 */ /* 0x020fe200078ec0ff */
[----:B------:R-:W-:Y:S01]  /*2fb0*/  BSSY B1, `(.L_x_46) ;  /* 0x000000b000017945 */ /* 0x000fe20003800000 */
[----:B------:R-:W-:Y:S02]  /*2fc0*/  ISETP.LT.OR P3, PT, R31, 0x9, !P0 ;  /* 0x000000091f00780c */ /* 0x000fe40004761670 */
[----:B------:R-:W-:-:S05]  /*2fd0*/  F2FP.F16.E4M3.UNPACK_B R33, R33 ;  /* 0x00000021ff21723e */ /* 0x000fca00020006ff */
[----:B------:R-:W-:-:S05]  /*2fe0*/  HADD2.F32 R33, -RZ, R33.H0_H0 ;  /* 0x20000021ff217230 */ /* 0x000fca0000004100 */
[----:B------:R-:W-:-:S04]  /*2ff0*/  FMUL R33, R33, R12 ;  /* 0x0000000c21217220 */ /* 0x000fc80000400000 */
[----:B------:R-:W-:-:S05]  /*3000*/  FFMA R33, R80, R7, R33 ;  /* 0x0000000750217223 */ /* 0x000fca0000000021 */
[----:B----4-:R-:W-:Y:S02]  /*3010*/  F2FP.SATFINITE.E4M3.F32.PACK_AB_MERGE_C R35, RZ, R33, RZ ;  /* 0x00000021ff23723e */ /* 0x010fe400048070ff */
[----:B------:R-:W-:-:S03]  /*3020*/  PRMT R33, RZ, 0x7610, R33 ;  /* 0x00007610ff217816 */ /* 0x000fc60000000021 */
[----:B------:R4:W-:Y:S01]  /*3030*/  @!P2 STG.E.U8 desc[UR16][R14.64+0x1], R35 ;  /* 0x000001230e00a986 */ /* 0x0009e2000c101110 */
[----:B------:R-:W-:Y:S05]  /*3040*/  @P3 BRA `(.L_x_47) ;  /* 0x0000000000043947 */ /* 0x000fea0003800000 */
[----:B------:R0:W5:Y:S02]  /*3050*/  LDG.E.U8 R33, desc[UR16][R26.64+0x8] ;  /* 0x000008101a217981 */ /* 0x000164000c1e1100 */
.L_x_47:
[----:B------:R-:W-:Y:S05]  /*3060*/  BSYNC B1 ;  /* 0x0000000000017941 */ /* 0x000fea0003800000 */
.L_x_46:
        /* <DEDUP_REMOVED lines=8> */
[----:B----4-:R-:W-:-:S05]  /*30f0*/  F2FP.SATFINITE.E4M3.F32.PACK_AB_MERGE_C R35, RZ, R34, RZ ;  /* 0x00000022ff23723e */ /* 0x010fca00048070ff */
[----:B------:R4:W-:Y:S01]  /*3100*/  @!P3 STG.E.U8 desc[UR16][R16.64+0x8], R35 ;  /* 0x000008231000b986 */ /* 0x0009e2000c101110 */
[----:B------:R-:W-:Y:S05]  /*3110*/  @P2 BRA `(.L_x_49) ;  /* 0x0000000000042947 */ /* 0x000fea0003800000 */
[----:B------:R0:W5:Y:S02]  /*3120*/  LDG.E.U8 R33, desc[UR16][R26.64+0x9] ;  /* 0x000009101a217981 */ /* 0x000164000c1e1100 */
.L_x_49:
[----:B------:R-:W-:Y:S05]  /*3130*/  BSYNC B1 ;  /* 0x0000000000017941 */ /* 0x000fea0003800000 */
.L_x_48:
        /* <DEDUP_REMOVED lines=12> */
.L_x_51:
[----:B------:R-:W-:Y:S05]  /*3200*/  BSYNC B1 ;  /* 0x0000000000017941 */ /* 0x000fea0003800000 */
.L_x_50:
        /* <DEDUP_REMOVED lines=12> */
.L_x_53:
[----:B------:R-:W-:Y:S05]  /*32d0*/  BSYNC B1 ;  /* 0x0000000000017941 */ /* 0x000fea0003800000 */
.L_x_52:
        /* <DEDUP_REMOVED lines=12> */
.L_x_55:
[----:B------:R-:W-:Y:S05]  /*33a0*/  BSYNC B1 ;  /* 0x0000000000017941 */ /* 0x000fea0003800000 */
.L_x_54:
        /* <DEDUP_REMOVED lines=12> */
.L_x_57:
[----:B------:R-:W-:Y:S05]  /*3470*/  BSYNC B1 ;  /* 0x0000000000017941 */ /* 0x000fea0003800000 */
.L_x_56:
        /* <DEDUP_REMOVED lines=12> */
.L_x_59:
[----:B------:R-:W-:Y:S05]  /*3540*/  BSYNC B1 ;  /* 0x0000000000017941 */ /* 0x000fea0003800000 */
.L_x_58:
        /* <DEDUP_REMOVED lines=12> */
.L_x_61:
[----:B------:R-:W-:Y:S05]  /*3610*/  BSYNC B1 ;  /* 0x0000000000017941 */ /* 0x000fea0003800000 */
.L_x_60:
        /* <DEDUP_REMOVED lines=12> */
.L_x_63:
[----:B------:R-:W-:Y:S05]  /*36e0*/  BSYNC B1 ;  /* 0x0000000000017941 */ /* 0x000fea0003800000 */
.L_x_62:
        /* <DEDUP_REMOVED lines=12> */
.L_x_65:
[----:B------:R-:W-:Y:S05]  /*37b0*/  BSYNC B1 ;  /* 0x0000000000017941 */ /* 0x000fea0003800000 */
.L_x_64:
[----:B-----5:R-:W-:Y:S01]  /*37c0*/  LOP3.LUT R33, R33, 0xff, RZ, 0xc0, !PT ;  /* 0x000000ff21217812 */ /* 0x020fe200078ec0ff */
[----:B------:R-:W-:Y:S01]  /*37d0*/  BSSY B1, `(.L_x_66) ;  /* 0x000000b000017945 */ /* 0x000fe20003800000 */
[----:B------:R-:W-:Y:S02]  /*37e0*/  ISETP.LT.OR P2, PT, R31, 0x19, !P1 ;  /* 0x000000191f00780c */ /* 0x000fe40004f41670 */
[----:B------:R-:W-:Y:S02]  /*37f0*/  F2FP.F16.E4M3.UNPACK_B R33, R33 ;  /* 0x00000021ff21723e */ /* 0x000fe400020006ff */
[----:B0-2---:R-:W-:-:S03]  /*3800*/  PRMT R26, RZ, 0x7610, R26 ;  /* 0x00007610ff1a7816 */ /* 0x005fc6000000001a */
[----:B------:R-:W-:-:S05]  /*3810*/  HADD2.F32 R33, -RZ, R33.H0_H0 ;  /* 0x20000021ff217230 */ /* 0x000fca0000004100 */
[----:B------:R-:W-:-:S04]  /*3820*/  FMUL R33, R33, R12 ;  /* 0x0000000c21217220 */ /* 0x000fc80000400000 */
[----:B------:R-:W-:-:S05]  /*3830*/  FFMA R33, R70, R7, R33 ;  /* 0x0000000746217223 */ /* 0x000fca0000000021 */
[----:B------:R-:W-:-:S05]  /*3840*/  F2FP.SATFINITE.E4M3.F32.PACK_AB_MERGE_C R33, RZ, R33, RZ ;  /* 0x00000021ff21723e */ /* 0x000fca00048070ff */
[----:B------:R0:W-:Y:S01]  /*3850*/  @!P0 STG.E.U8 desc[UR16][R16.64+0x19], R33 ;  /* 0x0000192110008986 */ /* 0x0001e2000c101110 */
[----:B------:R-:W-:Y:S05]  /*3860*/  @P2 BRA `(.L_x_67) ;  /* 0x0000000000042947 */ /* 0x000fea0003800000 */
[----:B------:R2:W5:Y:S02]  /*3870*/  LDG.E.U8 R26, desc[UR16][R28.64+0x18] ;  /* 0x000018101c1a7981 */ /* 0x000564000c1e1100 */
.L_x_67:
[----:B------:R-:W-:Y:S05]  /*3880*/  BSYNC B1 ;  /* 0x0000000000017941 */ /* 0x000fea0003800000 */
.L_x_66:
[----:B-----5:R-:W-:Y:S01]  /*3890*/  LOP3.LUT R26, R26, 0xff, RZ, 0xc0, !PT ;  /* 0x000000ff1a1a7812 */ /* 0x020fe200078ec0ff */
[----:B------:R-:W-:Y:S01]  /*38a0*/  BSSY B1, `(.L_x_68) ;  /* 0x000000b000017945 */ /* 0x000fe20003800000 */
[----:B------:R-:W-:Y:S02]  /*38b0*/  ISETP.LT.OR P1, PT, R31, 0x1a, !P1 ;  /* 0x0000001a1f00780c */ /* 0x000fe40004f21670 */
[----:B------:R-:W-:-:S05]  /*38c0*/  F2FP.F16.E4M3.UNPACK_B R26, R26 ;  /* 0x0000001aff1a723e */ /* 0x000fca00020006ff */
[----:B01--4-:R-:W-:-:S05]  /*38d0*/  HADD2.F32 R17, -RZ, R26.H0_H0 ;  /* 0x2000001aff117230 */ /* 0x013fca0000004100 */
[----:B------:R-:W-:-:S04]  /*38e0*/  FMUL R16, R17, R12 ;  /* 0x0000000c11107220 */ /* 0x000fc80000400000 */
[----:B------:R-:W-:-:S05]  /*38f0*/  FFMA R16, R67, R7, R16 ;  /* 0x0000000743107223 */ /* 0x000fca0000000010 */
[----:B------:R-:W-:Y:S02]  /*3900*/  F2FP.SATFINITE.E4M3.F32.PACK_AB_MERGE_C R17, RZ, R16, RZ ;  /* 0x00000010ff11723e */ /* 0x000fe400048070ff */
[----:B------:R-:W-:-:S03]  /*3910*/  PRMT R16, RZ, 0x7610, R16 ;  /* 0x00007610ff107816 */ /* 0x000fc60000000010 */
[----:B------:R0:W-:Y:S01]  /*3920*/  @!P2 STG.E.U8 desc[UR16][R14.64+0x18], R17 ;  /* 0x000018110e00a986 */ /* 0x0001e2000c101110 */
[----:B------:R-:W-:Y:S05]  /*3930*/  @P1 BRA `(.L_x_69) ;  /* 0x0000000000041947 */ /* 0x000fea0003800000 */
[----:B------:R1:W5:Y:S02]  /*3940*/  LDG.E.U8 R16, desc[UR16][R28.64+0x19] ;  /* 0x000019101c107981 */ /* 0x000364000c1e1100 */
.L_x_69:
[----:B------:R-:W-:Y:S05]  /*3950*/  BSYNC B1 ;  /* 0x0000000000017941 */ /* 0x000fea0003800000 */
.L_x_68:
[----:B-----5:R-:W-:Y:S01]  /*3960*/  LOP3.LUT R16, R16, 0xff, RZ, 0xc0, !PT ;  /* 0x000000ff10107812 */ /* 0x020fe200078ec0ff */
[----:B------:R-:W-:Y:S01]  /*3970*/  BSSY B1, `(.L_x_70) ;  /* 0x0000013000017945 */ /* 0x000fe20003800000 */
[----:B-123--:R-:W-:Y:S02]  /*3980*/  IADD3 R29, P0, R18, 0x80, RZ ;  /* 0x00000080121d7810 */ /* 0x00efe40007f1e0ff */
[----:B------:R-:W-:-:S05]  /*3990*/  F2FP.F16.E4M3.UNPACK_B R16, R16 ;  /* 0x00000010ff10723e */ /* 0x000fca00020006ff */
[----:B0-----:R-:W-:Y:S02]  /*39a0*/  HADD2.F32 R17, -RZ, R16.H0_H0 ;  /* 0x20000010ff117230 */ /* 0x001fe40000004100 */
        /* <DEDUP_REMOVED lines=15> */
.L_x_71:
[----:B------:R-:W-:Y:S05]  /*3aa0*/  BSYNC B1 ;  /* 0x0000000000017941 */ /* 0x000fea0003800000 */
.L_x_70:
[----:B-----5:R-:W-:Y:S01]  /*3ab0*/  LOP3.LUT R26, R26, 0xff, RZ, 0xc0, !PT ;  /* 0x000000ff1a1a7812 */ /* 0x020fe200078ec0ff */
[----:B------:R-:W-:Y:S01]  /*3ac0*/  BSSY B1, `(.L_x_72) ;  /* 0x000000b000017945 */ /* 0x000fe20003800000 */
[----:B------:R-:W-:Y:S02]  /*3ad0*/  ISETP.LT.OR P2, PT, R31, 0x2, !P0 ;  /* 0x000000021f00780c */ /* 0x000fe40004741670 */
[----:B------:R-:W-:-:S05]  /*3ae0*/  F2FP.F16.E4M3.UNPACK_B R26, R26 ;  /* 0x0000001aff1a723e */ /* 0x000fca00020006ff */
[----:B0-----:R-:W-:-:S05]  /*3af0*/  HADD2.F32 R15, -RZ, R26.H0_H0 ;  /* 0x2000001aff0f7230 */ /* 0x001fca0000004100 */
[----:B------:R-:W-:-:S04]  /*3b00*/  FMUL R14, R15, R12 ;  /* 0x0000000c0f0e7220 */ /* 0x000fc80000400000 */
[----:B------:R-:W-:-:S05]  /*3b10*/  FFMA R14, R65, R7, R14 ;  /* 0x00000007410e7223 */ /* 0x000fca000000000e */
[----:B------:R-:W-:Y:S02]  /*3b20*/  F2FP.SATFINITE.E4M3.F32.PACK_AB_MERGE_C R15, RZ, R14, RZ ;  /* 0x0000000eff0f723e */ /* 0x000fe400048070ff */
[----:B------:R-:W-:-:S03]  /*3b30*/  PRMT R14, RZ, 0x7610, R14 ;  /* 0x00007610ff0e7816 */ /* 0x000fc6000000000e */
[----:B------:R0:W-:Y:S01]  /*3b40*/  @!P3 STG.E.U8 desc[UR16][R8.64], R15 ;  /* 0x0000000f0800b986 */ /* 0x0001e2000c101110 */
[----:B------:R-:W-:Y:S05]  /*3b50*/  @P2 BRA `(.L_x_73) ;  /* 0x0000000000042947 */ /* 0x000fea0003800000 */
[----:B------:R2:W5:Y:S02]  /*3b60*/  LDG.E.U8 R14, desc[UR16][R16.64+0x1] ;  /* 0x00000110100e7981 */ /* 0x000564000c1e1100 */
.L_x_73:
[----:B------:R-:W-:Y:S05]  /*3b70*/  BSYNC B1 ;  /* 0x0000000000017941 */ /* 0x000fea0003800000 */
.L_x_72:
[----:B-----5:R-:W-:Y:S01]  /*3b80*/  LOP3.LUT R14, R14, 0xff, RZ, 0xc0, !PT ;  /* 0x000000ff0e0e7812 */ /* 0x020fe200078ec0ff */
[----:B------:R-:W-:Y:S01]  /*3b90*/  BSSY B1, `(.L_x_74) ;  /* 0x0000013000017945 */ /* 0x000fe20003800000 */
[----:B------:R-:W-:Y:S02]  /*3ba0*/  IADD3 R27, P1, R18, 0x88, RZ ;  /* 0x00000088121b7810 */ /* 0x000fe40007f3e0ff */
[----:B------:R-:W-:-:S03]  /*3bb0*/  F2FP.F16.E4M3.UNPACK_B R14, R14 ;  /* 0x0000000eff0e723e */ /* 0x000fc600020006ff */
[----:B------:R-:W-:Y:S01]  /*3bc0*/  IMAD.X R18, RZ, RZ, R19, P1 ;  /* 0x000000ffff127224 */ /* 0x000fe200008e0613 */
[----:B------:R-:W-:Y:S01]  /*3bd0*/  ISETP.GE.AND P1, PT, R32, 0x89, PT ;  /* 0x000000892000780c */ /* 0x000fe20003f26270 */
[----:B0-----:R-:W-:Y:S02]  /*3be0*/  HADD2.F32 R15, -RZ, R14.H0_H0 ;  /* 0x2000000eff0f7230 */ /* 0x001fe40000004100 */
[----:B------:R-:W-:Y:S01]  /*3bf0*/  IMAD R18, R18, UR6, RZ ;  /* 0x0000000612127c24 */ /* 0x000fe2000f8e02ff */
[----:B------:R-:W-:Y:S01]  /*3c00*/  ISETP.LT.OR P5, PT, R31, 0x1, !P1 ;  /* 0x000000011f00780c */ /* 0x000fe20004fa1670 */
[----:B------:R-:W-:-:S04]  /*3c10*/  IMAD.WIDE.U32 R24, R27, UR6, R24 ;  /* 0x000000061b187c25 */ /* 0x000fc8000f8e0018 */
[----:B------:R-:W-:Y:S01]  /*3c20*/  FMUL R15, R15, R12 ;  /* 0x0000000c0f0f7220 */ /* 0x000fe20000400000 */
[----:B------:R-:W-:-:S03]  /*3c30*/  IMAD R27, R27, UR7, R18 ;  /* 0x000000071b1b7c24 */ /* 0x000fc6000f8e0212 */
[----:B------:R-:W-:Y:S01]  /*3c40*/  FFMA R15, R66, R7, R15 ;  /* 0x00000007420f7223 */ /* 0x000fe2000000000f */
[----:B------:R-:W-:Y:S02]  /*3c50*/  IADD3 R14, P3, R24, UR10, RZ ;  /* 0x0000000a180e7c10 */ /* 0x000fe4000ff7e0ff */
[----:B------:R-:W-:Y:S02]  /*3c60*/  PRMT R18, RZ, 0x7610, R18 ;  /* 0x00007610ff127816 */ /* 0x000fe40000000012 */
[----:B------:R-:W-:Y:S02]  /*3c70*/  F2FP.SATFINITE.E4M3.F32.PACK_AB_MERGE_C R19, RZ, R15, RZ ;  /* 0x0000000fff13723e */ /* 0x000fe400048070ff */
[----:B------:R-:W-:-:S03]  /*3c80*/  IADD3.X R15, R25, UR11, R27, P3, !PT ;  /* 0x0000000b190f7c10 */ /* 0x000fc60009ffe41b */
[----:B------:R0:W-:Y:S01]  /*3c90*/  @!P2 STG.E.U8 desc[UR16][R8.64+0x1], R19 ;  /* 0x000001130800a986 */ /* 0x0001e2000c101110 */
[----:B------:R-:W-:Y:S05]  /*3ca0*/  @P5 BRA `(.L_x_75) ;  /* 0x0000000000045947 */ /* 0x000fea0003800000 */
[----:B------:R3:W5:Y:S02]  /*3cb0*/  LDG.E.U8 R18, desc[UR16][R14.64] ;  /* 0x000000100e127981 */ /* 0x000764000c1e1100 */
.L_x_75:
[----:B------:R-:W-:Y:S05]  /*3cc0*/  BSYNC B1 ;  /* 0x0000000000017941 */ /* 0x000fea0003800000 */
.L_x_74:
        /* <DEDUP_REMOVED lines=12> */
.L_x_77:
[----:B------:R-:W-:Y:S05]  /*3d90*/  BSYNC B1 ;  /* 0x0000000000017941 */ /* 0x000fea0003800000 */
.L_x_76:
[----:B-----5:R-:W-:Y:S01]  /*3da0*/  LOP3.LUT R18, R18, 0xff, RZ, 0xc0, !PT ;  /* 0x000000ff12127812 */ /* 0x020fe200078ec0ff */
[----:B------:R-:W-:Y:S01]  /*3db0*/  BSSY B1, `(.L_x_78) ;  /* 0x000000b000017945 */ /* 0x000fe20003800000 */
[----:B------:R-:W-:Y:S02]  /*3dc0*/  ISETP.LT.OR P3, PT, R31, 0x9, !P0 ;  /* 0x000000091f00780c */ /* 0x000fe40004761670 */
[----:B------:R-:W-:-:S05]  /*3dd0*/  F2FP.F16.E4M3.UNPACK_B R18, R18 ;  /* 0x00000012ff12723e */ /* 0x000fca00020006ff */
[----:B0-----:R-:W-:Y:S01]  /*3de0*/  HADD2.F32 R19, -RZ, R18.H0_H0 ;  /* 0x20000012ff137230 */ /* 0x001fe20000004100 */
[----:B------:R-:W-:-:S04]  /*3df0*/  PRMT R18, RZ, 0x7610, R18 ;  /* 0x00007610ff127816 */ /* 0x000fc80000000012 */
[----:B------:R-:W-:-:S04]  /*3e00*/  FMUL R19, R19, R12 ;  /* 0x0000000c13137220 */ /* 0x000fc80000400000 */
[----:B------:R-:W-:-:S05]  /*3e10*/  FFMA R19, R64, R7, R19 ;  /* 0x0000000740137223 */ /* 0x000fca0000000013 */
[----:B------:R-:W-:-:S05]  /*3e20*/  F2FP.SATFINITE.E4M3.F32.PACK_AB_MERGE_C R19, RZ, R19, RZ ;  /* 0x00000013ff13723e */ /* 0x000fca00048070ff */
[----:B------:R0:W-:Y:S01]  /*3e30*/  @!P2 STG.E.U8 desc[UR16][R10.64+0x1], R19 ;  /* 0x000001130a00a986 */ /* 0x0001e2000c101110 */
[----:B------:R-:W-:Y:S05]  /*3e40*/  @P3 BRA `(.L_x_79) ;  /* 0x0000000000043947 */ /* 0x000fea0003800000 */
[----:B------:R0:W5:Y:S02]  /*3e50*/  LDG.E.U8 R18, desc[UR16][R16.64+0x8] ;  /* 0x0000081010127981 */ /* 0x000164000c1e1100 */
.L_x_79:
[----:B------:R-:W-:Y:S05]  /*3e60*/  BSYNC B1 ;  /* 0x0000000000017941 */ /* 0x000fea0003800000 */
.L_x_78:
        /* <DEDUP_REMOVED lines=12> */
.L_x_81:
[----:B------:R-:W-:Y:S05]  /*3f30*/  BSYNC B1 ;  /* 0x0000000000017941 */ /* 0x000fea0003800000 */
.L_x_80:
        /* <DEDUP_REMOVED lines=12> */
.L_x_83:
[----:B------:R-:W-:Y:S05]  /*4000*/  BSYNC B1 ;  /* 0x0000000000017941 */ /* 0x000fea0003800000 */
.L_x_82:
        /* <DEDUP_REMOVED lines=12> */
.L_x_85:
[----:B------:R-:W-:Y:S05]  /*40d0*/  BSYNC B1 ;  /* 0x0000000000017941 */ /* 0x000fea0003800000 */
.L_x_84:
        /* <DEDUP_REMOVED lines=12> */
.L_x_87:
[----:B------:R-:W-:Y:S05]  /*41a0*/  BSYNC B1 ;  /* 0x0000000000017941 */ /* 0x000fea0003800000 */
.L_x_86:
        /* <DEDUP_REMOVED lines=12> */
.L_x_89:
[----:B------:R-:W-:Y:S05]  /*4270*/  BSYNC B1 ;  /* 0x0000000000017941 */ /* 0x000fea0003800000 */
.L_x_88:
        /* <DEDUP_REMOVED lines=12> */
.L_x_91:
[----:B------:R-:W-:Y:S05]  /*4340*/  BSYNC B1 ;  /* 0x0000000000017941 */ /* 0x000fea0003800000 */
.L_x_90:
        /* <DEDUP_REMOVED lines=12> */
.L_x_93:
[----:B------:R-:W-:Y:S05]  /*4410*/  BSYNC B1 ;  /* 0x0000000000017941 */ /* 0x000fea0003800000 */
.L_x_92:
        /* <DEDUP_REMOVED lines=12> */
.L_x_95:
[----:B------:R-:W-:Y:S05]  /*44e0*/  BSYNC B1 ;  /* 0x0000000000017941 */ /* 0x000fea0003800000 */
.L_x_94:
        /* <DEDUP_REMOVED lines=12> */
.L_x_97:
[----:B------:R-:W-:Y:S05]  /*45b0*/  BSYNC B1 ;  /* 0x0000000000017941 */ /* 0x000fea0003800000 */
.L_x_96:
[----:B-----5:R-:W-:Y:S01]  /*45c0*/  LOP3.LUT R18, R18, 0xff, RZ, 0xc0, !PT ;  /* 0x000000ff12127812 */ /* 0x020fe200078ec0ff */
[----:B------:R-:W-:Y:S01]  /*45d0*/  BSSY B1, `(.L_x_98) ;  /* 0x000000b000017945 */ /* 0x000fe20003800000 */
[----:B------:R-:W-:Y:S02]  /*45e0*/  ISETP.LT.OR P2, PT, R31, 0x19, !P1 ;  /* 0x000000191f00780c */ /* 0x000fe40004f41670 */
[----:B------:R-:W-:Y:S02]  /*45f0*/  F2FP.F16.E4M3.UNPACK_B R18, R18 ;  /* 0x00000012ff12723e */ /* 0x000fe400020006ff */
[----:B012---:R-:W-:-:S03]  /*4600*/  PRMT R16, RZ, 0x7610, R16 ;  /* 0x00007610ff107816 */ /* 0x007fc60000000010 */
[----:B------:R-:W-:-:S05]  /*4610*/  HADD2.F32 R17, -RZ, R18.H0_H0 ;  /* 0x20000012ff117230 */ /* 0x000fca0000004100 */
[----:B------:R-:W-:-:S04]  /*4620*/  FMUL R17, R17, R12 ;  /* 0x0000000c11117220 */ /* 0x000fc80000400000 */
[----:B------:R-:W-:-:S05]  /*4630*/  FFMA R17, R22, R7, R17 ;  /* 0x0000000716117223 */ /* 0x000fca0000000011 */
[----:B------:R-:W-:-:S05]  /*4640*/  F2FP.SATFINITE.E4M3.F32.PACK_AB_MERGE_C R17, RZ, R17, RZ ;  /* 0x00000011ff11723e */ /* 0x000fca00048070ff */
[----:B------:R0:W-:Y:S01]  /*4650*/  @!P0 STG.E.U8 desc[UR16][R8.64+0x19], R17 ;  /* 0x0000191108008986 */ /* 0x0001e2000c101110 */
[----:B------:R-:W-:Y:S05]  /*4660*/  @P2 BRA `(.L_x_99) ;  /* 0x0000000000042947 */ /* 0x000fea0003800000 */
[----:B------:R1:W5:Y:S02]  /*4670*/  LDG.E.U8 R16, desc[UR16][R14.64+0x18] ;  /* 0x000018100e107981 */ /* 0x000364000c1e1100 */
.L_x_99:
[----:B------:R-:W-:Y:S05]  /*4680*/  BSYNC B1 ;  /* 0x0000000000017941 */ /* 0x000fea0003800000 */
.L_x_98:
        /* <DEDUP_REMOVED lines=12> */
.L_x_101:
[----:B------:R-:W-:Y:S05]  /*4750*/  BSYNC B1 ;  /* 0x0000000000017941 */ /* 0x000fea0003800000 */
.L_x_100:
[----:B------:R-:W-:Y:S05]  /*4760*/  @P1 BRA `(.L_x_102) ;  /* 0x0000000800301947 */ /* 0x000fea0003800000 */
[----:B-----5:R-:W-:-:S04]  /*4770*/  LOP3.LUT R8, R8, 0xff, RZ, 0xc0, !PT ;  /* 0x000000ff08087812 */ /* 0x020fc800078ec0ff */
[----:B------:R-:W-:-:S05]  /*4780*/  F2FP.F16.E4M3.UNPACK_B R8, R8 ;  /* 0x00000008ff08723e */ /* 0x000fca00020006ff */
[----:B0-----:R-:W-:-:S05]  /*4790*/  HADD2.F32 R9, -RZ, R8.H0_H0 ;  /* 0x20000008ff097230 */ /* 0x001fca0000004100 */
[----:B------:R-:W-:-:S04]  /*47a0*/  FMUL R9, R9, R12 ;  /* 0x0000000c09097220 */ /* 0x000fc80000400000 */
[----:B------:R-:W-:-:S05]  /*47b0*/  FFMA R9, R20, R7, R9 ;  /* 0x0000000714097223 */ /* 0x000fca0000000009 */
[----:B------:R-:W-:-:S05]  /*47c0*/  F2FP.SATFINITE.E4M3.F32.PACK_AB_MERGE_C R9, RZ, R9, RZ ;  /* 0x00000009ff09723e */ /* 0x000fca00048070ff */
[----:B------:R0:W-:Y:S01]  /*47d0*/  STG.E.U8 desc[UR16][R10.64+0x19], R9 ;  /* 0x000019090a007986 */ /* 0x0001e2000c101110 */
[----:B------:R-:W-:Y:S05]  /*47e0*/  BRA `(.L_x_102) ;  /* 0x0000000800107947 */ /* 0x000fea0003800000 */
.L_x_37:
[----:B------:R-:W-:Y:S01]  /*47f0*/  ISETP.GE.AND P3, PT, R32, 0x1, PT ;  /* 0x000000012000780c */ /* 0x000fe20003f66270 */
[-C--:B--2---:R-:W-:Y:S01]  /*4800*/  FMUL R82, R82, R7.reuse ;  /* 0x0000000752527220 */ /* 0x084fe20000400000 */
[----:B------:R-:W-:Y:S01]  /*4810*/  ISETP.GE.AND P2, PT, R32, 0x9, PT ;  /* 0x000000092000780c */ /* 0x000fe20003f46270 */
[-C--:B------:R-:W-:Y:S01]  /*4820*/  FMUL R83, R83, R7.reuse ;  /* 0x0000000753537220 */ /* 0x080fe20000400000 */
[----:B------:R-:W-:Y:S01]  /*4830*/  ISETP.LT.OR P6, PT, R31, 0x2, !P3 ;  /* 0x000000021f00780c */ /* 0x000fe20005fc1670 */
[-C--:B------:R-:W-:Y:S01]  /*4840*/  FMUL R81, R81, R7.reuse ;  /* 0x0000000751517220 */ /* 0x080fe20000400000 */
[----:B------:R-:W-:Y:S01]  /*4850*/  ISETP.LT.OR P5, PT, R31, 0x1, !P3 ;  /* 0x000000011f00780c */ /* 0x000fe20005fa1670 */
[-C--:B------:R-:W-:Y:S01]  /*4860*/  FMUL R80, R80, R7.reuse ;  /* 0x0000000750507220 */ /* 0x080fe20000400000 */
[----:B------:R-:W-:Y:S01]  /*4870*/  F2FP.SATFINITE.E4M3.F32.PACK_AB_MERGE_C R19, RZ, R82, RZ ;  /* 0x00000052ff13723e */ /* 0x000fe200048070ff */
[-C--:B------:R-:W-:Y:S01]  /*4880*/  FMUL R79, R79, R7.reuse ;  /* 0x000000074f4f7220 */ /* 0x080fe20000400000 */
[C---:B------:R-:W-:Y:S01]  /*4890*/  ISETP.LT.OR P0, PT, R31.reuse, 0x1, !P2 ;  /* 0x000000011f00780c */ /* 0x040fe20005701670 */
[-C--:B------:R-:W-:Y:S01]  /*48a0*/  FMUL R78, R78, R7.reuse ;  /* 0x000000074e4e7220 */ /* 0x080fe20000400000 */
[----:B------:R-:W-:Y:S01]  /*48b0*/  ISETP.LT.OR P1, PT, R31, 0x2, !P2 ;  /* 0x000000021f00780c */ /* 0x000fe20005721670 */
[----:B------:R-:W-:Y:S01]  /*48c0*/  FMUL R77, R77, R7 ;  /* 0x000000074d4d7220 */ /* 0x000fe20000400000 */
[----:B------:R-:W-:Y:S01]  /*48d0*/  F2FP.SATFINITE.E4M3.F32.PACK_AB_MERGE_C R83, RZ, R83, RZ ;  /* 0x00000053ff53723e */ /* 0x000fe200048070ff */
[----:B------:R-:W-:Y:S01]  /*48e0*/  FMUL R76, R76, R7 ;  /* 0x000000074c4c7220 */ /* 0x000fe20000400000 */
[----:B------:R-:W-:Y:S01]  /*48f0*/  F2FP.SATFINITE.E4M3.F32.PACK_AB_MERGE_C R81, RZ, R81, RZ ;  /* 0x00000051ff51723e */ /* 0x000fe200048070ff */
[----:B------:R0:W-:Y:S01]  /*4900*/  @!P6 STG.E.U8 desc[UR16][R16.64+0x1], R19 ;  /* 0x000001131000e986 */ /* 0x0001e2000c101110 */
[----:B------:R-:W-:Y:S01]  /*4910*/  ISETP.LT.OR P6, PT, R31, 0x9, !P3 ;  /* 0x000000091f00780c */ /* 0x000fe20005fc1670 */
[----:B------:R-:W-:Y:S01]  /*4920*/  FMUL R73, R73, R7 ;  /* 0x0000000749497220 */ /* 0x000fe20000400000 */
[----:B------:R-:W-:Y:S01]  /*4930*/  F2FP.SATFINITE.E4M3.F32.PACK_AB_MERGE_C R25, RZ, R80, RZ ;  /* 0x00000050ff19723e */ /* 0x000fe200048070ff */
[----:B------:R-:W-:Y:S01]  /*4940*/  @!P5 STG.E.U8 desc[UR16][R16.64], R83 ;  /* 0x000000531000d986 */ /* 0x000fe2000c101110 */
[----:B------:R-:W-:Y:S01]  /*4950*/  F2FP.SATFINITE.E4M3.F32.PACK_AB_MERGE_C R79, RZ, R79, RZ ;  /* 0x0000004fff4f723e */ /* 0x000fe200048070ff */
[-C--:B------:R-:W-:Y:S01]  /*4960*/  FMUL R74, R74, R7.reuse ;  /* 0x000000074a4a7220 */ /* 0x080fe20000400000 */
[C---:B------:R-:W-:Y:S01]  /*4970*/  ISETP.LT.OR P5, PT, R31.reuse, 0xa, !P2 ;  /* 0x0000000a1f00780c */ /* 0x040fe200057a1670 */
[----:B------:R-:W-:Y:S01]  /*4980*/  @!P0 STG.E.U8 desc[UR16][R14.64], R81 ;  /* 0x000000510e008986 */ /* 0x000fe2000c101110 */
[----:B------:R-:W-:Y:S01]  /*4990*/  ISETP.LT.OR P0, PT, R31, 0xa, !P3 ;  /* 0x0000000a1f00780c */ /* 0x000fe20005f01670 */
[----:B------:R-:W-:Y:S01]  /*49a0*/  FMUL R71, R71, R7 ;  /* 0x0000000747477220 */ /* 0x000fe20000400000 */
[----:B------:R-:W-:Y:S01]  /*49b0*/  F2FP.SATFINITE.E4M3.F32.PACK_AB_MERGE_C R77, RZ, R77, RZ ;  /* 0x0000004dff4d723e */ /* 0x000fe200048070ff */
[----:B------:R1:W-:Y:S01]  /*49c0*/  @!P1 STG.E.U8 desc[UR16][R14.64+0x1], R25 ;  /* 0x000001190e009986 */ /* 0x0003e2000c101110 */
[C---:B------:R-:W-:Y:S01]  /*49d0*/  ISETP.LT.OR P1, PT, R31.reuse, 0x9, !P2 ;  /* 0x000000091f00780c */ /* 0x040fe20005721670 */
[-C--:B------:R-:W-:Y:S01]  /*49e0*/  FMUL R72, R72, R7.reuse ;  /* 0x0000000748487220 */ /* 0x080fe20000400000 */
[----:B0-----:R-:W-:Y:S01]  /*49f0*/  F2FP.SATFINITE.E4M3.F32.PACK_AB_MERGE_C R19, RZ, R78, RZ ;  /* 0x0000004eff13723e */ /* 0x001fe200048070ff */
[----:B------:R-:W-:Y:S01]  /*4a00*/  @!P6 STG.E.U8 desc[UR16][R16.64+0x8], R79 ;  /* 0x0000084f1000e986 */ /* 0x000fe2000c101110 */
[----:B------:R-:W-:Y:S01]  /*4a10*/  ISETP.LT.OR P6, PT, R31, 0x11, !P3 ;  /* 0x000000111f00780c */ /* 0x000fe20005fc1670 */
[----:B------:R-:W-:Y:S01]  /*4a20*/  FMUL R69, R69, R7 ;  /* 0x0000000745457220 */ /* 0x000fe20000400000 */
[----:B------:R-:W-:Y:S01]  /*4a30*/  F2FP.SATFINITE.E4M3.F32.PACK_AB_MERGE_C R73, RZ, R73, RZ ;  /* 0x00000049ff49723e */ /* 0x000fe200048070ff */
[----:B------:R-:W-:Y:S01]  /*4a40*/  FMUL R70, R70, R7 ;  /* 0x0000000746467220 */ /* 0x000fe20000400000 */
[----:B------:R-:W-:Y:S01]  /*4a50*/  F2FP.SATFINITE.E4M3.F32.PACK_AB_MERGE_C R71, RZ, R71, RZ ;  /* 0x00000047ff47723e */ /* 0x000fe200048070ff */
[----:B------:R0:W-:Y:S01]  /*4a60*/  @!P0 STG.E.U8 desc[UR16][R16.64+0x9], R19 ;  /* 0x0000091310008986 */ /* 0x0001e2000c101110 */
[----:B------:R-:W-:Y:S01]  /*4a70*/  ISETP.LT.OR P0, PT, R31, 0x12, !P3 ;  /* 0x000000121f00780c */ /* 0x000fe20005f01670 */
[-C--:B------:R-:W-:Y:S01]  /*4a80*/  FMUL R67, R67, R7.reuse ;  /* 0x0000000743437220 */ /* 0x080fe20000400000 */
[----:B-1----:R-:W-:Y:S01]  /*4a90*/  F2FP.SATFINITE.E4M3.F32.PACK_AB_MERGE_C R25, RZ, R76, RZ ;  /* 0x0000004cff19723e */ /* 0x002fe200048070ff */
[----:B------:R-:W-:Y:S01]  /*4aa0*/  @!P1 STG.E.U8 desc[UR16][R14.64+0x8], R77 ;  /* 0x0000084d0e009986 */ /* 0x000fe2000c101110 */
[C---:B------:R-:W-:Y:S01]  /*4ab0*/  ISETP.LT.OR P1, PT, R31.reuse, 0x11, !P2 ;  /* 0x000000111f00780c */ /* 0x040fe20005721670 */
[----:B------:R-:W-:Y:S01]  /*4ac0*/  FMUL R68, R68, R7 ;  /* 0x0000000744447220 */ /* 0x000fe20000400000 */
[----:B------:R-:W-:Y:S01]  /*4ad0*/  F2FP.SATFINITE.E4M3.F32.PACK_AB_MERGE_C R69, RZ, R69, RZ ;  /* 0x00000045ff45723e */ /* 0x000fe200048070ff */
[----:B------:R1:W-:Y:S01]  /*4ae0*/  @!P5 STG.E.U8 desc[UR16][R14.64+0x9], R25 ;  /* 0x000009190e00d986 */ /* 0x0003e2000c101110 */
[----:B------:R-:W-:Y:S01]  /*4af0*/  ISETP.LT.OR P5, PT, R31, 0x12, !P2 ;  /* 0x000000121f00780c */ /* 0x000fe200057a1670 */
[-C--:B------:R-:W-:Y:S01]  /*4b00*/  FMUL R65, R65, R7.reuse ;  /* 0x0000000741417220 */ /* 0x080fe20000400000 */
[----:B------:R-:W-:Y:S01]  /*4b10*/  F2FP.SATFINITE.E4M3.F32.PACK_AB_MERGE_C R27, RZ, R70, RZ ;  /* 0x00000046ff1b723e */ /* 0x000fe200048070ff */
[----:B------:R-:W-:Y:S01]  /*4b20*/  @!P6 STG.E.U8 desc[UR16][R16.64+0x10], R73 ;  /* 0x000010491000e986 */ /* 0x000fe2000c101110 */
[C---:B------:R-:W-:Y:S01]  /*4b30*/  ISETP.LT.OR P6, PT, R31.reuse, 0x19, !P3 ;  /* 0x000000191f00780c */ /* 0x040fe20005fc1670 */
[-C--:B------:R-:W-:Y:S01]  /*4b40*/  FMUL R66, R66, R7.reuse ;  /* 0x0000000742427220 */ /* 0x080fe20000400000 */
[----:B------:R-:W-:Y:S01]  /*4b50*/  ISETP.LT.OR P3, PT, R31, 0x1a, !P3 ;  /* 0x0000001a1f00780c */ /* 0x000fe20005f61670 */
[-C--:B------:R-:W-:Y:S01]  /*4b60*/  FMUL R63, R63, R7.reuse ;  /* 0x000000073f3f7220 */ /* 0x080fe20000400000 */
[----:B0-----:R-:W-:Y:S01]  /*4b70*/  F2FP.SATFINITE.E4M3.F32.PACK_AB_MERGE_C R19, RZ, R74, RZ ;  /* 0x0000004aff13723e */ /* 0x001fe200048070ff */
[----:B------:R-:W-:Y:S01]  /*4b80*/  FMUL R64, R64, R7 ;  /* 0x0000000740407220 */ /* 0x000fe20000400000 */
[----:B------:R-:W-:Y:S01]  /*4b90*/  F2FP.SATFINITE.E4M3.F32.PACK_AB_MERGE_C R67, RZ, R67, RZ ;  /* 0x00000043ff43723e */ /* 0x000fe200048070ff */
[----:B------:R-:W-:Y:S01]  /*4ba0*/  FMUL R62, R62, R7 ;  /* 0x000000073e3e7220 */ /* 0x000fe20000400000 */
[----:B-1----:R-:W-:Y:S01]  /*4bb0*/  F2FP.SATFINITE.E4M3.F32.PACK_AB_MERGE_C R25, RZ, R72, RZ ;  /* 0x00000048ff19723e */ /* 0x002fe200048070ff */
[----:B------:R0:W-:Y:S01]  /*4bc0*/  @!P0 STG.E.U8 desc[UR16][R16.64+0x11], R19 ;  /* 0x0000111310008986 */ /* 0x0001e2000c101110 */
[----:B------:R-:W-:Y:S01]  /*4bd0*/  F2FP.SATFINITE.E4M3.F32.PACK_AB_MERGE_C R65, RZ, R65, RZ ;  /* 0x00000041ff41723e */ /* 0x000fe200048070ff */
[-C--:B------:R-:W-:Y:S01]  /*4be0*/  FMUL R61, R61, R7.reuse ;  /* 0x000000073d3d7220 */ /* 0x080fe20000400000 */
[C---:B------:R-:W-:Y:S01]  /*4bf0*/  ISETP.GE.AND P0, PT, R32.reuse, 0x89, PT ;  /* 0x000000892000780c */ /* 0x040fe20003f06270 */
[----:B------:R-:W-:Y:S01]  /*4c00*/  @!P1 STG.E.U8 desc[UR16][R14.64+0x10], R71 ;  /* 0x000010470e009986 */ /* 0x000fe2000c101110 */
[----:B------:R-:W-:Y:S01]  /*4c10*/  ISETP.GE.AND P1, PT, R32, 0x81, PT ;  /* 0x000000812000780c */ /* 0x000fe20003f26270 */
[----:B------:R-:W-:Y:S01]  /*4c20*/  FMUL R59, R59, R7 ;  /* 0x000000073b3b7220 */ /* 0x000fe20000400000 */
[----:B------:R-:W-:Y:S01]  /*4c30*/  F2FP.SATFINITE.E4M3.F32.PACK_AB_MERGE_C R63, RZ, R63, RZ ;  /* 0x0000003fff3f723e */ /* 0x000fe200048070ff */
[----:B------:R-:W-:Y:S01]  /*4c40*/  @!P5 STG.E.U8 desc[UR16][R14.64+0x11], R25 ;  /* 0x000011190e00d986 */ /* 0x000fe2000c101110 */
[C---:B------:R-:W-:Y:S01]  /*4c50*/  ISETP.LT.OR P5, PT, R31.reuse, 0x19, !P2 ;  /* 0x000000191f00780c */ /* 0x040fe200057a1670 */
[-C--:B------:R-:W-:Y:S01]  /*4c60*/  FMUL R60, R60, R7.reuse ;  /* 0x000000073c3c7220 */ /* 0x080fe20000400000 */
[C---:B------:R-:W-:Y:S01]  /*4c70*/  ISETP.LT.OR P2, PT, R31.reuse, 0x1a, !P2 ;  /* 0x0000001a1f00780c */ /* 0x040fe20005741670 */
[----:B------:R-:W-:Y:S01]  /*4c80*/  @!P6 STG.E.U8 desc[UR16][R16.64+0x18], R69 ;  /* 0x000018451000e986 */ /* 0x000fe2000c101110 */
[C---:B------:R-:W-:Y:S01]  /*4c90*/  ISETP.LT.OR P6, PT, R31.reuse, 0x1, !P1 ;  /* 0x000000011f00780c */ /* 0x040fe20004fc1670 */
[-C--:B------:R-:W-:Y:S01]  /*4ca0*/  FMUL R58, R58, R7.reuse ;  /* 0x000000073a3a7220 */ /* 0x080fe20000400000 */
[----:B0-----:R-:W-:Y:S01]  /*4cb0*/  F2FP.SATFINITE.E4M3.F32.PACK_AB_MERGE_C R19, RZ, R68, RZ ;  /* 0x00000044ff13723e */ /* 0x001fe200048070ff */
[----:B------:R0:W-:Y:S01]  /*4cc0*/  @!P3 STG.E.U8 desc[UR16][R16.64+0x19], R27 ;  /* 0x0000191b1000b986 */ /* 0x0001e2000c101110 */
[----:B------:R-:W-:Y:S01]  /*4cd0*/  ISETP.LT.OR P3, PT, R31, 0x2, !P1 ;  /* 0x000000021f00780c */ /* 0x000fe20004f61670 */
[----:B------:R-:W-:Y:S01]  /*4ce0*/  FMUL R57, R57, R7 ;  /* 0x0000000739397220 */ /* 0x000fe20000400000 */
[----:B------:R-:W-:Y:S01]  /*4cf0*/  F2FP.SATFINITE.E4M3.F32.PACK_AB_MERGE_C R61, RZ, R61, RZ ;  /* 0x0000003dff3d723e */ /* 0x000fe200048070ff */
[----:B------:R-:W-:Y:S01]  /*4d00*/  FMUL R23, R23, R7 ;  /* 0x0000000717177220 */ /* 0x000fe20000400000 */
[----:B------:R-:W-:Y:S01]  /*4d10*/  F2FP.SATFINITE.E4M3.F32.PACK_AB_MERGE_C R59, RZ, R59, RZ ;  /* 0x0000003bff3b723e */ /* 0x000fe200048070ff */
[----:B------:R-:W-:Y:S01]  /*4d20*/  @!P5 STG.E.U8 desc[UR16][R14.64+0x18], R67 ;  /* 0x000018430e00d986 */ /* 0x000fe2000c101110 */
[C---:B------:R-:W-:Y:S01]  /*4d30*/  ISETP.LT.OR P5, PT, R31.reuse, 0x1, !P0 ;  /* 0x000000011f00780c */ /* 0x040fe200047a1670 */
[----:B------:R-:W-:Y:S01]  /*4d40*/  FMUL R56, R56, R7 ;  /* 0x0000000738387220 */ /* 0x000fe20000400000 */
[----:B------:R-:W-:Y:S01]  /*4d50*/  F2FP.SATFINITE.E4M3.F32.PACK_AB_MERGE_C R57, RZ, R57, RZ ;  /* 0x00000039ff39723e */ /* 0x000fe200048070ff */
[----:B------:R1:W-:Y:S01]  /*4d60*/  @!P2 STG.E.U8 desc[UR16][R14.64+0x19], R19 ;  /* 0x000019130e00a986 */ /* 0x0003e2000c101110 */
[----:B------:R-:W-:Y:S01]  /*4d70*/  ISETP.LT.OR P2, PT, R31, 0xa, !P1 ;  /* 0x0000000a1f00780c */ /* 0x000fe20004f41670 */
[-C--:B------:R-:W-:Y:S01]  /*4d80*/  FMUL R21, R21, R7.reuse ;  /* 0x0000000715157220 */ /* 0x080fe20000400000 */
[----:B0-----:R-:W-:Y:S01]  /*4d90*/  F2FP.SATFINITE.E4M3.F32.PACK_AB_MERGE_C R17, RZ, R66, RZ ;  /* 0x00000042ff11723e */ /* 0x001fe200048070ff */
[----:B------:R-:W-:Y:S01]  /*4da0*/  @!P6 STG.E.U8 desc[UR16][R8.64], R65 ;  /* 0x000000410800e986 */ /* 0x000fe2000c101110 */
[----:B------:R-:W-:Y:S01]  /*4db0*/  ISETP.LT.OR P6, PT, R31, 0x2, !P0 ;  /* 0x000000021f00780c */ /* 0x000fe200047c1670 */
[-C--:B------:R-:W-:Y:S01]  /*4dc0*/  FMUL R22, R22, R7.reuse ;  /* 0x0000000716167220 */ /* 0x080fe20000400000 */
[-C--:B------:R-:W-:Y:S01]  /*4dd0*/  FMUL R13, R13, R7.reuse ;  /* 0x000000070d0d7220 */ /* 0x080fe20000400000 */
[----:B------:R0:W-:Y:S01]  /*4de0*/  @!P3 STG.E.U8 desc[UR16][R8.64+0x1], R17 ;  /* 0x000001110800b986 */ /* 0x0001e2000c101110 */
[----:B------:R-:W-:Y:S01]  /*4df0*/  ISETP.LT.OR P3, PT, R31, 0x9, !P1 ;  /* 0x000000091f00780c */ /* 0x000fe20004f61670 */
[----:B------:R-:W-:Y:S01]  /*4e00*/  FMUL R20, R20, R7 ;  /* 0x0000000714147220 */ /* 0x000fe20000400000 */
[----:B------:R-:W-:Y:S01]  /*4e10*/  F2FP.SATFINITE.E4M3.F32.PACK_AB_MERGE_C R23, RZ, R23, RZ ;  /* 0x00000017ff17723e */ /* 0x000fe200048070ff */
[----:B------:R-:W-:Y:S01]  /*4e20*/  @!P5 STG.E.U8 desc[UR16][R10.64], R63 ;  /* 0x0000003f0a00d986 */ /* 0x000fe2000c101110 */
[----:B-1----:R-:W-:-:S02]  /*4e30*/  F2FP.SATFINITE.E4M3.F32.PACK_AB_MERGE_C R15, RZ, R64, RZ ;  /* 0x00000040ff0f723e */ /* 0x002fc400048070ff */
[C---:B------:R-:W-:Y:S02]  /*4e40*/  ISETP.LT.OR P5, PT, R31.reuse, 0x9, !P0 ;  /* 0x000000091f00780c */ /* 0x040fe400047a1670 */
[----:B------:R-:W-:Y:S01]  /*4e50*/  F2FP.SATFINITE.E4M3.F32.PACK_AB_MERGE_C R21, RZ, R21, RZ ;  /* 0x00000015ff15723e */ /* 0x000fe200048070ff */
[----:B------:R1:W-:Y:S01]  /*4e60*/  @!P6 STG.E.U8 desc[UR16][R10.64+0x1], R15 ;  /* 0x0000010f0a00e986 */ /* 0x0003e2000c101110 */
[C---:B------:R-:W-:Y:S02]  /*4e70*/  ISETP.LT.OR P6, PT, R31.reuse, 0xa, !P0 ;  /* 0x0000000a1f00780c */ /* 0x040fe400047c1670 */
[----:B0-----:R-:W-:Y:S01]  /*4e80*/  F2FP.SATFINITE.E4M3.F32.PACK_AB_MERGE_C R17, RZ, R62, RZ ;  /* 0x0000003eff11723e */ /* 0x001fe200048070ff */
[----:B------:R-:W-:Y:S01]  /*4e90*/  @!P3 STG.E.U8 desc[UR16][R8.64+0x8], R61 ;  /* 0x0000083d0800b986 */ /* 0x000fe2000c101110 */
[C---:B------:R-:W-:Y:S02]  /*4ea0*/  ISETP.LT.OR P3, PT, R31.reuse, 0x11, !P1 ;  /* 0x000000111f00780c */ /* 0x040fe40004f61670 */
[----:B------:R-:W-:Y:S01]  /*4eb0*/  F2FP.SATFINITE.E4M3.F32.PACK_AB_MERGE_C R13, RZ, R13, RZ ;  /* 0x0000000dff0d723e */ /* 0x000fe200048070ff */
[----:B------:R0:W-:Y:S01]  /*4ec0*/  @!P2 STG.E.U8 desc[UR16][R8.64+0x9], R17 ;  /* 0x000009110800a986 */ /* 0x0001e2000c101110 */
[----:B------:R-:W-:-:S02]  /*4ed0*/  ISETP.LT.OR P2, PT, R31, 0x12, !P1 ;  /* 0x000000121f00780c */ /* 0x000fc40004f41670 */
[----:B------:R-:W-:Y:S01]  /*4ee0*/  F2FP.SATFINITE.E4M3.F32.PACK_AB_MERGE_C R19, RZ, R20, RZ ;  /* 0x00000014ff13723e */ /* 0x000fe200048070ff */
[----:B------:R-:W-:Y:S01]  /*4ef0*/  @!P5 STG.E.U8 desc[UR16][R10.64+0x8], R59 ;  /* 0x0000083b0a00d986 */ /* 0x000fe2000c101110 */
[----:B-1----:R-:W-:Y:S02]  /*4f00*/  F2FP.SATFINITE.E4M3.F32.PACK_AB_MERGE_C R15, RZ, R60, RZ ;  /* 0x0000003cff0f723e */ /* 0x002fe400048070ff */
[----:B------:R-:W-:-:S03]  /*4f10*/  ISETP.LT.OR P5, PT, R31, 0x11, !P0 ;  /* 0x000000111f00780c */ /* 0x000fc600047a1670 */
[----:B------:R1:W-:Y:S01]  /*4f20*/  @!P6 STG.E.U8 desc[UR16][R10.64+0x9], R15 ;  /* 0x0000090f0a00e986 */ /* 0x0003e2000c101110 */
[C---:B------:R-:W-:Y:S02]  /*4f30*/  ISETP.LT.OR P6, PT, R31.reuse, 0x12, !P0 ;  /* 0x000000121f00780c */ /* 0x040fe400047c1670 */
[----:B0-----:R-:W-:Y:S01]  /*4f40*/  F2FP.SATFINITE.E4M3.F32.PACK_AB_MERGE_C R17, RZ, R58, RZ ;  /* 0x0000003aff11723e */ /* 0x001fe200048070ff */
[----:B------:R-:W-:Y:S01]  /*4f50*/  @!P3 STG.E.U8 desc[UR16][R8.64+0x10], R57 ;  /* 0x000010390800b986 */ /* 0x000fe2000c101110 */
[C---:B------:R-:W-:Y:S02]  /*4f60*/  ISETP.LT.OR P3, PT, R31.reuse, 0x19, !P0 ;  /* 0x000000191f00780c */ /* 0x040fe40004761670 */
[C---:B------:R-:W-:Y:S01]  /*4f70*/  ISETP.LT.OR P0, PT, R31.reuse, 0x1a, !P0 ;  /* 0x0000001a1f00780c */ /* 0x040fe20004701670 */
[----:B------:R0:W-:Y:S01]  /*4f80*/  @!P2 STG.E.U8 desc[UR16][R8.64+0x11], R17 ;  /* 0x000011110800a986 */ /* 0x0001e2000c101110 */
[C---:B------:R-:W-:Y:S02]  /*4f90*/  ISETP.LT.OR P2, PT, R31.reuse, 0x19, !P1 ;  /* 0x000000191f00780c */ /* 0x040fe40004f41670 */
[----:B------:R-:W-:Y:S01]  /*4fa0*/  ISETP.LT.OR P1, PT, R31, 0x1a, !P1 ;  /* 0x0000001a1f00780c */ /* 0x000fe20004f21670 */
[----:B------:R2:W-:Y:S01]  /*4fb0*/  @!P5 STG.E.U8 desc[UR16][R10.64+0x10], R23 ;  /* 0x000010170a00d986 */ /* 0x0005e2000c101110 */
[----:B-1----:R-:W-:-:S05]  /*4fc0*/  F2FP.SATFINITE.E4M3.F32.PACK_AB_MERGE_C R15, RZ, R56, RZ ;  /* 0x00000038ff0f723e */ /* 0x002fca00048070ff */
[----:B------:R2:W-:Y:S01]  /*4fd0*/  @!P6 STG.E.U8 desc[UR16][R10.64+0x11], R15 ;  /* 0x0000110f0a00e986 */ /* 0x0005e2000c101110 */
[----:B0-----:R-:W-:-:S03]  /*4fe0*/  F2FP.SATFINITE.E4M3.F32.PACK_AB_MERGE_C R17, RZ, R22, RZ ;  /* 0x00000016ff11723e */ /* 0x001fc600048070ff */
[----:B------:R2:W-:Y:S04]  /*4ff0*/  @!P2 STG.E.U8 desc[UR16][R8.64+0x18], R21 ;  /* 0x000018150800a986 */ /* 0x0005e8000c101110 */
[----:B------:R2:W-:Y:S04]  /*5000*/  @!P1 STG.E.U8 desc[UR16][R8.64+0x19], R17 ;  /* 0x0000191108009986 */ /* 0x0005e8000c101110 */
[----:B------:R2:W-:Y:S04]  /*5010*/  @!P3 STG.E.U8 desc[UR16][R10.64+0x18], R13 ;  /* 0x0000180d0a00b986 */ /* 0x0005e8000c101110 */
[----:B------:R2:W-:Y:S02]  /*5020*/  @!P0 STG.E.U8 desc[UR16][R10.64+0x19], R19 ;  /* 0x000019130a008986 */ /* 0x0005e4000c101110 */
.L_x_102:
[----:B------:R-:W-:Y:S05]  /*5030*/  BSYNC B0 ;  /* 0x0000000000007941 */ /* 0x000fea0003800000 */
.L_x_36:
[----:B------:R-:W-:Y:S01]  /*5040*/  ULDC UR6, c[0x0][0xc] ;  /* 0x0000030000067ab9 */ /* 0x000fe20000000800 */
[----:B------:R-:W-:Y:S01]  /*5050*/  ULDC UR7, c[0x0][0x10] ;  /* 0x0000040000077ab9 */ /* 0x000fe20000000800 */
[----:B0-2---:R-:W0:Y:S01]  /*5060*/  LDC R9, c[0x0][0x14] ;  /* 0x00000500ff097b82 */ /* 0x005e220000000800 */
[----:B------:R-:W-:Y:S01]  /*5070*/  UIMAD.WIDE.U32 UR6, UR6, UR7, URZ ;  /* 0x00000007060672a5 */ /* 0x000fe2000f8e003f */
[----:B-----5:R-:W-:Y:S01]  /*5080*/  PRMT R8, RZ, 0x7610, R8 ;  /* 0x00007610ff087816 */ /* 0x020fe20000000008 */
[----:B------:R-:W-:Y:S02]  /*5090*/  IMAD.MOV.U32 R16, RZ, RZ, -0x1 ;  /* 0xffffffffff107424 */ /* 0x000fe400078e00ff */
[----:B------:R-:W-:Y:S02]  /*50a0*/  IMAD.MOV.U32 R75, RZ, RZ, -0x1 ;  /* 0xffffffffff4b7424 */ /* 0x000fe400078e00ff */
[----:B0-----:R-:W-:-:S04]  /*50b0*/  IMAD.WIDE.U32 R4, R9, UR6, R4 ;  /* 0x0000000609047c25 */ /* 0x001fc8000f8e0004 */
[----:B------:R-:W-:Y:S01]  /*50c0*/  IMAD R9, R9, UR7, RZ ;  /* 0x0000000709097c24 */ /* 0x000fe2000f8e02ff */
[----:B------:R-:W-:Y:S02]  /*50d0*/  ULDC.64 UR6, c[0x0][0x650] ;  /* 0x0001940000067ab9 */ /* 0x000fe40000000a00 */
[----:B------:R-:W-:Y:S01]  /*50e0*/  ISETP.GE.U32.AND P0, PT, R4, UR6, PT ;  /* 0x0000000604007c0c */ /* 0x000fe2000bf06070 */
[----:B------:R-:W-:-:S05]  /*50f0*/  IMAD.IADD R5, R5, 0x1, R9 ;  /* 0x0000000105057824 */ /* 0x000fca00078e0209 */
[----:B------:R-:W-:-:S13]  /*5100*/  ISETP.GE.U32.AND.EX P0, PT, R5, UR7, PT, P0 ;  /* 0x0000000705007c0c */ /* 0x000fda000bf06100 */
[----:B------:R-:W-:Y:S05]  /*5110*/  @P0 BRA `(.L_x_103) ;  /* 0x0000000400600947 */ /* 0x000fea0003800000 */
[----:B------:R-:W0:Y:S01]  /*5120*/  S2R R22, SR_CTAID.X ;  /* 0x0000000000167919 */ /* 0x000e220000002500 */
[----:B------:R-:W2:Y:S01]  /*5130*/  LDC.64 R16, c[0x0][0x628] ;  /* 0x00018a00ff107b82 */ /* 0x000ea20000000a00 */
[----:B------:R-:W-:Y:S01]  /*5140*/  ULDC UR6, c[0x0][0x150] ;  /* 0x0000540000067ab9 */ /* 0x000fe20000000800 */
[----:B-1-34-:R-:W-:Y:S01]  /*5150*/  IMAD.MOV.U32 R14, RZ, RZ, R4 ;  /* 0x000000ffff0e7224 */ /* 0x01afe200078e0004 */
[----:B------:R-:W1:Y:S01]  /*5160*/  S2R R24, SR_CTAID.Y ;  /* 0x0000000000187919 */ /* 0x000e620000002600 */
[----:B------:R-:W-:-:S04]  /*5170*/  IMAD.MOV.U32 R15, RZ, RZ, R5 ;  /* 0x000000ffff0f7224 */ /* 0x000fc800078e0005 */
[----:B------:R-:W3:Y:S08]  /*5180*/  LDC R25, c[0x0][0x144] ;  /* 0x00005100ff197b82 */ /* 0x000ef00000000800 */
[----:B------:R-:W4:Y:S08]  /*5190*/  LDC R18, c[0x0][0x630] ;  /* 0x00018c00ff127b82 */ /* 0x000f300000000800 */
[----:B------:R-:W1:Y:S01]  /*51a0*/  LDC.64 R20, c[0x0][0x620] ;  /* 0x00018800ff147b82 */ /* 0x000e620000000a00 */
[----:B--2---:R-:W-:-:S04]  /*51b0*/  ISETP.NE.U32.AND P0, PT, R16, RZ, PT ;  /* 0x000000ff1000720c */ /* 0x004fc80003f05070 */
[----:B------:R-:W-:Y:S02]  /*51c0*/  ISETP.NE.AND.EX P0, PT, R17, RZ, PT, P0 ;  /* 0x000000ff1100720c */ /* 0x000fe40003f05300 */
[----:B0-----:R-:W-:-:S05]  /*51d0*/  I2FP.F32.U32 R8, R22 ;  /* 0x0000001600087245 */ /* 0x001fca0000201000 */
[----:B------:R-:W-:-:S04]  /*51e0*/  FMUL R8, R8, UR6 ;  /* 0x0000000608087c20 */ /* 0x000fc80008400000 */
[----:B------:R0:W2:Y:S02]  /*51f0*/  F2I.U32.TRUNC.NTZ R23, R8 ;  /* 0x0000000800177305 */ /* 0x0000a4000020f000 */
[----:B---34-:R-:W-:Y:S05]  /*5200*/  @!P0 BRA `(.L_x_104) ;  /* 0x0000000000288947 */ /* 0x018fea0003800000 */
[----:B------:R-:W3:Y:S02]  /*5210*/  LDC R9, c[0x0][0x634] ;  /* 0x00018d00ff097b82 */ /* 0x000ee40000000800 */
[----:B---3--:R-:W-:-:S05]  /*5220*/  IADD3 R13, P0, R4, R9, RZ ;  /* 0x00000009040d7210 */ /* 0x008fca0007f1e0ff */
[----:B------:R-:W-:-:S04]  /*5230*/  IMAD.X R19, RZ, RZ, R5, P0 ;  /* 0x000000ffff137224 */ /* 0x000fc800000e0605 */
[----:B0-----:R-:W-:-:S04]  /*5240*/  IMAD.WIDE.U32 R8, R19, R16, RZ ;  /* 0x0000001013087225 */ /* 0x001fc800078e00ff */
[----:B------:R-:W-:-:S04]  /*5250*/  IMAD.WIDE.U32 R10, P0, R13, R17, R8 ;  /* 0x000000110d0a7225 */ /* 0x000fc80007800008 */
[----:B------:R-:W-:-:S04]  /*5260*/  IMAD.WIDE.U32 R8, R13, R16, RZ ;  /* 0x000000100d087225 */ /* 0x000fc800078e00ff */
[----:B------:R-:W-:Y:S01]  /*5270*/  IMAD.X R15, RZ, RZ, RZ, P0 ;  /* 0x000000ffff0f7224 */ /* 0x000fe200000e06ff */
[----:B------:R-:W-:Y:S01]  /*5280*/  IADD3 RZ, P0, R9, R10, RZ ;  /* 0x0000000a09ff7210 */ /* 0x000fe20007f1e0ff */
[----:B------:R-:W-:-:S04]  /*5290*/  IMAD.MOV.U32 R14, RZ, RZ, R11 ;  /* 0x000000ffff0e7224 */ /* 0x000fc800078e000b */
[----:B------:R-:W-:-:S08]  /*52a0*/  IMAD.WIDE.U32.X R14, R19, R17, R14, P0 ;  /* 0x00000011130e7225 */ /* 0x000fd000000e040e */
.L_x_104:
[----:B------:R-:W3:Y:S01]  /*52b0*/  LDC.64 R30, c[0x0][0x640] ;  /* 0x00019000ff1e7b82 */ /* 0x000ee20000000a00 */
[-C--:B------:R-:W-:Y:S01]  /*52c0*/  SHF.R.U64 R75, R14, R18.reuse, R15 ;  /* 0x000000120e4b7219 */ /* 0x080fe2000000120f */
[----:B--2---:R-:W-:Y:S01]  /*52d0*/  IMAD.MOV R23, RZ, RZ, -R23 ;  /* 0x000000ffff177224 */ /* 0x004fe200078e0a17 */
[----:B0-----:R-:W-:Y:S01]  /*52e0*/  SHF.R.U32.HI R8, RZ, R18, R15 ;  /* 0x00000012ff087219 */ /* 0x001fe2000001160f */
[----:B------:R-:W-:Y:S01]  /*52f0*/  ULDC UR6, c[0x0][0x154] ;  /* 0x0000550000067ab9 */ /* 0x000fe20000000800 */
[----:B------:R-:W-:Y:S01]  /*5300*/  IADD3 R11, P0, RZ, -R75, RZ ;  /* 0x8000004bff0b7210 */ /* 0x000fe20007f1e0ff */
[----:B------:R-:W-:Y:S02]  /*5310*/  IMAD R23, R25, R23, R22 ;  /* 0x0000001719177224 */ /* 0x000fe400078e0216 */
[----:B------:R-:W0:Y:S01]  /*5320*/  LDC R14, c[0x0][0x618] ;  /* 0x00018600ff0e7b82 */ /* 0x000e220000000800 */
[----:B------:R-:W-:Y:S02]  /*5330*/  IMAD.MOV.U32 R13, RZ, RZ, 0x1 ;  /* 0x00000001ff0d7424 */ /* 0x000fe400078e00ff */
[----:B------:R-:W-:-:S04]  /*5340*/  IMAD.X R9, RZ, RZ, ~R8, P0 ;  /* 0x000000ffff097224 */ /* 0x000fc800000e0e08 */
[-C--:B-1----:R-:W-:Y:S01]  /*5350*/  IMAD R10, R9, R20.reuse, RZ ;  /* 0x00000014090a7224 */ /* 0x082fe200078e02ff */
[----:B------:R-:W1:Y:S01]  /*5360*/  LDC R26, c[0x0][0x608] ;  /* 0x00018200ff1a7b82 */ /* 0x000e620000000800 */
[----:B------:R-:W-:-:S04]  /*5370*/  IMAD.WIDE.U32 R8, R11, R20, R4 ;  /* 0x000000140b087225 */ /* 0x000fc800078e0004 */
[----:B------:R-:W-:Y:S01]  /*5380*/  IMAD R11, R11, R21, R10 ;  /* 0x000000150b0b7224 */ /* 0x000fe200078e020a */
[----:B------:R-:W-:Y:S02]  /*5390*/  I2FP.F32.U32 R10, R24 ;  /* 0x00000018000a7245 */ /* 0x000fe40000201000 */
[----:B------:R-:W2:Y:S01]  /*53a0*/  LDC R28, c[0x0][0x658] ;  /* 0x00019600ff1c7b82 */ /* 0x000ea20000000800 */
[----:B------:R-:W-:Y:S01]  /*53b0*/  IMAD.IADD R9, R9, 0x1, R11 ;  /* 0x0000000109097824 */ /* 0x000fe200078e020b */
[----:B---3--:R-:W-:Y:S01]  /*53c0*/  ISETP.NE.U32.AND P0, PT, R30, RZ, PT ;  /* 0x000000ff1e00720c */ /* 0x008fe20003f05070 */
[----:B------:R-:W-:Y:S01]  /*53d0*/  FMUL R10, R10, UR6 ;  /* 0x000000060a0a7c20 */ /* 0x000fe20008400000 */
[----:B------:R-:W-:Y:S02]  /*53e0*/  IMAD.MOV.U32 R11, RZ, RZ, -0x1 ;  /* 0xffffffffff0b7424 */ /* 0x000fe400078e00ff */
[----:B------:R-:W-:Y:S01]  /*53f0*/  ISETP.NE.AND.EX P0, PT, R31, RZ, PT, P0 ;  /* 0x000000ff1f00720c */ /* 0x000fe20003f05300 */
[----:B------:R3:W4:Y:S01]  /*5400*/  F2I.U32.TRUNC.NTZ R19, R10 ;  /* 0x0000000a00137305 */ /* 0x000722000020f000 */
[----:B------:R-:W3:Y:S01]  /*5410*/  LDC R21, c[0x0][0x148] ;  /* 0x00005200ff157b82 */ /* 0x000ee20000000800 */
[----:B0-----:R-:W-:-:S02]  /*5420*/  SHF.R.U64 R18, R8, R14, R9 ;  /* 0x0000000e08127219 */ /* 0x001fc40000001209 */
[----:B------:R-:W-:-:S05]  /*5430*/  SHF.R.U32.HI R9, RZ, R14, R9 ;  /* 0x0000000eff097219 */ /* 0x000fca0000011609 */
[----:B------:R-:W0:Y:S01]  /*5440*/  LDC R22, c[0x0][0x600] ;  /* 0x00018000ff167b82 */ /* 0x000e220000000800 */
[-CC-:B-1----:R-:W-:Y:S02]  /*5450*/  SHF.R.U64 R16, R18, R26.reuse, R9.reuse ;  /* 0x0000001a12107219 */ /* 0x182fe40000001209 */
[----:B------:R-:W-:-:S05]  /*5460*/  SHF.R.U32.HI R9, RZ, R26, R9 ;  /* 0x0000001aff097219 */ /* 0x000fca0000011609 */
[----:B------:R-:W1:Y:S01]  /*5470*/  LDC R27, c[0x0][0x648] ;  /* 0x00019200ff1b7b82 */ /* 0x000e620000000800 */
[-CC-:B--2---:R-:W-:Y:S02]  /*5480*/  SHF.R.U64 R20, R16, R28.reuse, R9.reuse ;  /* 0x0000001c10147219 */ /* 0x184fe40000001209 */
[-C--:B------:R-:W-:Y:S02]  /*5490*/  SHF.L.U32 R11, R11, R28.reuse, RZ ;  /* 0x0000001c0b0b7219 */ /* 0x080fe400000006ff */
[-C--:B------:R-:W-:Y:S01]  /*54a0*/  SHF.R.U32.HI R9, RZ, R28.reuse, R9 ;  /* 0x0000001cff097219 */ /* 0x080fe20000011609 */
[----:B------:R-:W-:Y:S01]  /*54b0*/  IMAD.MOV.U32 R8, RZ, RZ, R20 ;  /* 0x000000ffff087224 */ /* 0x000fe200078e0014 */
[----:B------:R-:W-:Y:S01]  /*54c0*/  SHF.L.U32 R28, R13, R28, RZ ;  /* 0x0000001c0d1c7219 */ /* 0x000fe200000006ff */
[----:B------:R-:W2:Y:S01]  /*54d0*/  LDC R29, c[0x0][0x638] ;  /* 0x00018e00ff1d7b82 */ /* 0x000ea20000000800 */
[----:B------:R-:W-:-:S07]  /*54e0*/  LOP3.LUT R25, RZ, R11, RZ, 0x33, !PT ;  /* 0x0000000bff197212 */ /* 0x000fce00078e33ff */
[----:B------:R-:W0:Y:S01]  /*54f0*/  LDC R32, c[0x0][0x610] ;  /* 0x00018400ff207b82 */ /* 0x000e220000000800 */
[----:B----4-:R-:W-:Y:S05]  /*5500*/  @!P0 BRA `(.L_x_105) ;  /* 0x0000000000288947 */ /* 0x010fea0003800000 */
[----:B------:R-:W4:Y:S02]  /*5510*/  LDC R13, c[0x0][0x64c] ;  /* 0x00019300ff0d7b82 */ /* 0x000f240000000800 */
[----:B----4-:R-:W-:-:S05]  /*5520*/  IADD3 R13, P0, R20, R13, RZ ;  /* 0x0000000d140d7210 */ /* 0x010fca0007f1e0ff */
[----:B------:R-:W-:-:S04]  /*5530*/  IMAD.X R17, RZ, RZ, R9, P0 ;  /* 0x000000ffff117224 */ /* 0x000fc800000e0609 */
[----:B------:R-:W-:-:S04]  /*5540*/  IMAD.WIDE.U32 R8, R17, R30, RZ ;  /* 0x0000001e11087225 */ /* 0x000fc800078e00ff */
[----:B---3--:R-:W-:-:S04]  /*5550*/  IMAD.WIDE.U32 R10, P0, R13, R31, R8 ;  /* 0x0000001f0d0a7225 */ /* 0x008fc80007800008 */
[----:B------:R-:W-:-:S04]  /*5560*/  IMAD.WIDE.U32 R8, R13, R30, RZ ;  /* 0x0000001e0d087225 */ /* 0x000fc800078e00ff */
[----:B------:R-:W-:Y:S01]  /*5570*/  IMAD.X R15, RZ, RZ, RZ, P0 ;  /* 0x000000ffff0f7224 */ /* 0x000fe200000e06ff */
[----:B------:R-:W-:Y:S01]  /*5580*/  IADD3 RZ, P0, R9, R10, RZ ;  /* 0x0000000a09ff7210 */ /* 0x000fe20007f1e0ff */
[----:B------:R-:W-:-:S04]  /*5590*/  IMAD.MOV.U32 R14, RZ, RZ, R11 ;  /* 0x000000ffff0e7224 */ /* 0x000fc800078e000b */
[----:B------:R-:W-:-:S08]  /*55a0*/  IMAD.WIDE.U32.X R8, R17, R31, R14, P0 ;  /* 0x0000001f11087225 */ /* 0x000fd000000e040e */
.L_x_105:
[----:B-1----:R-:W-:Y:S01]  /*55b0*/  SHF.R.U64 R8, R8, R27, R9 ;  /* 0x0000001b08087219 */ /* 0x002fe20000001209 */
[----:B0-----:R-:W-:Y:S01]  /*55c0*/  VIADD R13, R22, 0xffffffff ;  /* 0xffffffff160d7836 */ /* 0x001fe20000000000 */
[----:B------:R-:W-:Y:S01]  /*55d0*/  LOP3.LUT R11, R16, R25, RZ, 0xc0, !PT ;  /* 0x00000019100b7212 */ /* 0x000fe200078ec0ff */
[----:B------:R-:W-:Y:S02]  /*55e0*/  IMAD.MOV R19, RZ, RZ, -R19 ;  /* 0x000000ffff137224 */ /* 0x000fe400078e0a13 */
[----:B------:R-:W-:Y:S02]  /*55f0*/  IMAD.MOV R9, RZ, RZ, -R8 ;  /* 0x000000ffff097224 */ /* 0x000fe400078e0a08 */
[----:B------:R-:W-:Y:S01]  /*5600*/  IMAD R30, R28, R8, R11 ;  /* 0x000000081c1e7224 */ /* 0x000fe200078e020b */
[----:B------:R-:W-:Y:S01]  /*5610*/  LOP3.LUT R11, R18, R13, RZ, 0xc0, !PT ;  /* 0x0000000d120b7212 */ /* 0x000fe200078ec0ff */
[----:B---3--:R-:W-:Y:S02]  /*5620*/  @P4 IMAD R23, R21, R19, R24 ;  /* 0x0000001315174224 */ /* 0x008fe400078e0218 */
[----:B--2---:R-:W-:-:S02]  /*5630*/  IMAD R8, R9, R29, R20 ;  /* 0x0000001d09087224 */ /* 0x004fc400078e0214 */
[----:B------:R-:W-:Y:S02]  /*5640*/  IMAD R30, R30, R32, R23 ;  /* 0x000000201e1e7224 */ /* 0x000fe400078e0217 */
[----:B------:R-:W-:Y:S02]  /*5650*/  IMAD R9, R8, R22, R11 ;  /* 0x0000001608097224 */ /* 0x000fe400078e020b */
[----:B------:R-:W-:-:S03]  /*5660*/  IMAD.MOV.U32 R10, RZ, RZ, 0x1 ;  /* 0x00000001ff0a7424 */ /* 0x000fc600078e00ff */
[----:B------:R-:W-:Y:S02]  /*5670*/  SEL R16, R9, R30, !P4 ;  /* 0x0000001e09107207 */ /* 0x000fe40006000000 */
[----:B------:R-:W-:Y:S02]  /*5680*/  PRMT R8, R10, 0x7610, R8 ;  /* 0x000076100a087816 */ /* 0x000fe40000000008 */
[----:B------:R-:W-:-:S07]  /*5690*/  SEL R30, R30, R9, !P4 ;  /* 0x000000091e1e7207 */ /* 0x000fce0006000000 */
.L_x_103:
[----:B------:R-:W-:Y:S01]  /*56a0*/  UIADD3 UR5, UR9, UR5, URZ ;  /* 0x0000000509057290 */ /* 0x000fe2000fffe03f */
[----:B------:R-:W-:Y:S01]  /*56b0*/  LOP3.LUT P0, RZ, R8, 0xff, RZ, 0xc0, !PT ;  /* 0x000000ff08ff7812 */ /* 0x000fe2000780c0ff */
[----:B-1-34-:R-:W-:Y:S02]  /*56c0*/  IMAD.MOV.U32 R15, RZ, RZ, R30 ;  /* 0x000000ffff0f7224 */ /* 0x01afe400078e001e */
[----:B------:R-:W-:Y:S02]  /*56d0*/  USHF.R.U32.HI UR6, URZ, 0x4, UR5 ;  /* 0x000000043f067899 */ /* 0x000fe40008011605 */
[----:B------:R-:W-:Y:S02]  /*56e0*/  UISETP.GT.U32.AND UP1, UPT, UR5, 0xf, UPT ;  /* 0x0000000f0500788c */ /* 0x000fe4000bf24070 */
[----:B------:R-:W-:Y:S02]  /*56f0*/  ULOP3.LUT UR6, UR6, 0x1, URZ, 0xc0, !UPT ;  /* 0x0000000106067892 */ /* 0x000fe4000f8ec03f */
[----:B------:R-:W-:-:S02]  /*5700*/  UISETP.LT.U32.AND UP1, UPT, UR9, 0x10, UP1 ;  /* 0x000000100900788c */ /* 0x000fc40008f21070 */
[----:B------:R-:W-:Y:S02]  /*5710*/  UISETP.NE.U32.AND UP0, UPT, UR6, 0x1, UPT ;  /* 0x000000010600788c */ /* 0x000fe4000bf05070 */
[----:B------:R-:W-:Y:S02]  /*5720*/  USEL UR7, URZ, 0x1, !UP1 ;  /* 0x000000013f077887 */ /* 0x000fe4000c800000 */
[----:B------:R-:W-:Y:S02]  /*5730*/  UISETP.GT.U32.AND UP0, UPT, UR9, 0xf, !UP0 ;  /* 0x0000000f0900788c */ /* 0x000fe4000c704070 */
[----:B------:R-:W-:Y:S02]  /*5740*/  ULOP3.LUT UR5, UR5, 0xf, URZ, 0xc0, !UPT ;  /* 0x0000000f05057892 */ /* 0x000fe4000f8ec03f */
[----:B------:R-:W-:-:S04]  /*5750*/  USEL UR6, URZ, 0x1, !UP0 ;  /* 0x000000013f067887 */ /* 0x000fc8000c000000 */
[----:B------:R-:W-:Y:S01]  /*5760*/  ULOP3.LUT UR4, UR6, UR4, UR7, 0x96, !UPT ;  /* 0x0000000406047292 */ /* 0x000fe2000f8e9607 */
[----:B------:R-:W-:Y:S11]  /*5770*/  @P0 BRA `(.L_x_106) ;  /* 0xffffffb800fc0947 */ /* 0x000ff6000383ffff */
[----:B------:R-:W-:Y:S05]  /*5780*/  EXIT ;  /* 0x000000000000794d */ /* 0x000fea0003800000 */
.L_x_8:
[----:B0-----:R-:W-:Y:S01]  /*5790*/  ULDC.64 UR4, c[0x0][0x650] ;  /* 0x0001940000047ab9 */ /* 0x001fe20000000a00 */
        /* <DEDUP_REMOVED lines=25> */
.L_x_108:
[----:B------:R-:W0:Y:S01]  /*5930*/  LDC.64 R28, c[0x0][0x640] ;  /* 0x00019000ff1c7b82 */ /* 0x000e220000000a00 */
[-CC-:B------:R-:W-:Y:S01]  /*5940*/  SHF.R.U64 R21, R16, R6.reuse, R17.reuse ;  /* 0x0000000610157219 */ /* 0x180fe20000001211 */
[----:B------:R-:W-:Y:S01]  /*5950*/  IMAD.MOV.U32 R31, RZ, RZ, 0x1 ;  /* 0x00000001ff1f7424 */ /* 0x000fe200078e00ff */
[----:B------:R-:W-:Y:S02]  /*5960*/  SHF.R.U32.HI R3, RZ, R6, R17 ;  /* 0x00000006ff037219 */ /* 0x000fe40000011611 */
[----:B------:R-:W-:-:S03]  /*5970*/  IADD3 R15, P0, RZ, -R21, RZ ;  /* 0x80000015ff0f7210 */ /* 0x000fc60007f1e0ff */
[----:B------:R-:W1:Y:S02]  /*5980*/  LDC R14, c[0x0][0x618] ;  /* 0x00018600ff0e7b82 */ /* 0x000e640000000800 */
[----:B------:R-:W-:Y:S02]  /*5990*/  IMAD.X R3, RZ, RZ, ~R3, P0 ;  /* 0x000000ffff037224 */ /* 0x000fe400000e0e03 */
[----:B------:R-:W-:-:S04]  /*59a0*/  IMAD.WIDE.U32 R12, R15, R22, R4 ;  /* 0x000000160f0c7225 */ /* 0x000fc800078e0004 */
[----:B------:R-:W2:Y:S01]  /*59b0*/  LDC R16, c[0x0][0x608] ;  /* 0x00018200ff107b82 */ /* 0x000ea20000000800 */
[----:B------:R-:W-:-:S04]  /*59c0*/  IMAD R6, R3, R22, RZ ;  /* 0x0000001603067224 */ /* 0x000fc800078e02ff */
[----:B------:R-:W-:-:S03]  /*59d0*/  IMAD R3, R15, R23, R6 ;  /* 0x000000170f037224 */ /* 0x000fc600078e0206 */
[----:B------:R-:W3:Y:S01]  /*59e0*/  LDC R26, c[0x0][0x658] ;  /* 0x00019600ff1a7b82 */ /* 0x000ee20000000800 */
[----:B------:R-:W-:Y:S01]  /*59f0*/  IMAD.IADD R3, R13, 0x1, R3 ;  /* 0x000000010d037824 */ /* 0x000fe200078e0203 */
[----:B0-----:R-:W-:Y:S01]  /*5a00*/  ISETP.NE.U32.AND P0, PT, R28, RZ, PT ;  /* 0x000000ff1c00720c */ /* 0x001fe20003f05070 */
[----:B------:R-:W-:-:S03]  /*5a10*/  IMAD.MOV.U32 R13, RZ, RZ, -0x1 ;  /* 0xffffffffff0d7424 */ /* 0x000fc600078e00ff */
        /* <DEDUP_REMOVED lines=25> */
.L_x_109:
[----:B-1----:R-:W-:Y:S01]  /*5bb0*/  SHF.R.U64 R6, R12, R25, R13 ;  /* 0x000000190c067219 */ /* 0x002fe2000000120d */
[----:B0-----:R-:W-:Y:S01]  /*5bc0*/  VIADD R13, R24, 0xffffffff ;  /* 0xffffffff180d7836 */ /* 0x001fe20000000000 */
[----:B------:R-:W-:Y:S01]  /*5bd0*/  SHF.L.U32 R9, R31, R26, RZ ;  /* 0x0000001a1f097219 */ /* 0x000fe200000006ff */
[----:B------:R-:W-:Y:S01]  /*5be0*/  @P4 IMAD R10, R11, R20, R8 ;  /* 0x000000140b0a4224 */ /* 0x000fe200078e0208 */
[----:B------:R-:W-:Y:S01]  /*5bf0*/  LOP3.LUT R3, R22, R33, RZ, 0xc0, !PT ;  /* 0x0000002116037212 */ /* 0x000fe200078ec0ff */
[----:B------:R-:W-:Y:S01]  /*5c00*/  IMAD.MOV R12, RZ, RZ, -R6 ;  /* 0x000000ffff0c7224 */ /* 0x000fe200078e0a06 */
[----:B------:R-:W-:Y:S01]  /*5c10*/  LOP3.LUT R18, R18, R13, RZ, 0xc0, !PT ;  /* 0x0000000d12127212 */ /* 0x000fe200078ec0ff */
[----:B------:R-:W-:Y:S02]  /*5c20*/  IMAD.MOV.U32 R15, RZ, RZ, R21 ;  /* 0x000000ffff0f7224 */ /* 0x000fe400078e0015 */
[----:B------:R-:W-:Y:S02]  /*5c30*/  IMAD R9, R9, R6, R3 ;  /* 0x0000000609097224 */ /* 0x000fe400078e0203 */
[----:B--2---:R-:W-:-:S02]  /*5c40*/  IMAD R3, R12, R27, R23 ;  /* 0x0000001b0c037224 */ /* 0x004fc400078e0217 */
[----:B---3--:R-:W-:Y:S02]  /*5c50*/  IMAD R10, R9, R30, R10 ;  /* 0x0000001e090a7224 */ /* 0x008fe400078e020a */
[----:B------:R-:W-:Y:S02]  /*5c60*/  IMAD.MOV.U32 R6, RZ, RZ, 0x1 ;  /* 0x00000001ff067424 */ /* 0x000fe400078e00ff */
[----:B------:R-:W-:-:S03]  /*5c70*/  IMAD R9, R3, R24, R18 ;  /* 0x0000001803097224 */ /* 0x000fc600078e0212 */
[----:B------:R-:W-:Y:S02]  /*5c80*/  PRMT R3, R6, 0x7610, R3 ;  /* 0x0000761006037816 */ /* 0x000fe40000000003 */
[----:B------:R-:W-:Y:S02]  /*5c90*/  SEL R6, R9, R10, !P4 ;  /* 0x0000000a09067207 */ /* 0x000fe40006000000 */
[----:B------:R-:W-:-:S07]  /*5ca0*/  SEL R18, R10, R9, !P4 ;  /* 0x000000090a127207 */ /* 0x000fce0006000000 */
.L_x_107:
[----:B------:R-:W-:-:S08]  /*5cb0*/  NOP ;  /* 0x0000000000007918 */ /* 0x000fd00000000000 */
[----:B------:R-:W0:-:S00]  /*5cc0*/  USETMAXREG.DEALLOC.CTAPOOL 0x28 ;  /* 0x00000028000079c8 */ /* 0x000e0000080e0500 */
[----:B0-----:R-:W-:-:S13]  /*5cd0*/  ISETP.NE.AND P0, PT, R7, RZ, PT ;  /* 0x000000ff0700720c */ /* 0x001fda0003f05270 */
[----:B------:R-:W-:Y:S05]  /*5ce0*/  @P0 EXIT ;  /* 0x000000000000094d */ /* 0x000fea0003800000 */
[----:B------:R-:W-:Y:S01]  /*5cf0*/  LOP3.LUT P0, RZ, R3, 0xff, RZ, 0xc0, !PT ;  /* 0x000000ff03ff7812 */ /* 0x000fe2000780c0ff */
[----:B------:R-:W-:Y:S02]  /*5d00*/  IMAD.MOV.U32 R10, RZ, RZ, 0x1 ;  /* 0x00000001ff0a7424 */ /* 0x000fe400078e00ff */
[----:B------:R-:W-:-:S10]  /*5d10*/  IMAD.MOV.U32 R3, RZ, RZ, RZ ;  /* 0x000000ffff037224 */ /* 0x000fd400078e00ff */
[----:B------:R-:W-:Y:S05]  /*5d20*/  @!P0 BRA `(.L_x_110) ;  /* 0x0000000c00408947 */ /* 0x000fea0003800000 */
[----:B------:R-:W0:Y:S01]  /*5d30*/  LDC R3, c[0x0][0x28c] ;  /* 0x0000a300ff037b82 */ /* 0x000e220000000800 */
[----:B------:R-:W1:Y:S01]  /*5d40*/  S2R R12, SR_CgaCtaId ;  /* 0x00000000000c7919 */ /* 0x000e620000008800 */
[----:B------:R-:W-:Y:S01]  /*5d50*/  ULDC UR5, c[0x0][0x658] ;  /* 0x0001960000057ab9 */ /* 0x000fe20000000800 */
[----:B------:R-:W-:Y:S01]  /*5d60*/  UMOV UR7, 0xffffffff ;  /* 0xffffffff00077882 */ /* 0x000fe20000000000 */
[----:B------:R-:W-:Y:S01]  /*5d70*/  ULDC UR6, c[0x0][0xc] ;  /* 0x0000030000067ab9 */ /* 0x000fe20000000800 */
[----:B------:R-:W-:Y:S01]  /*5d80*/  USHF.L.U32 UR8, UR7, UR5, URZ ;  /* 0x0000000507087299 */ /* 0x000fe2000800063f */
[----:B------:R-:W-:Y:S01]  /*5d90*/  BSSY B0, `(.L_x_110) ;  /* 0x00000c9000007945 */ /* 0x000fe20003800000 */
[----:B------:R-:W-:Y:S01]  /*5da0*/  UMOV UR9, 0x1 ;  /* 0x0000000100097882 */ /* 0x000fe20000000000 */
[----:B------:R-:W-:Y:S01]  /*5db0*/  ULDC UR7, c[0x0][0x10] ;  /* 0x0000040000077ab9 */ /* 0x000fe20000000800 */
[----:B------:R-:W-:Y:S01]  /*5dc0*/  USHF.L.U32 UR18, UR9, UR5, URZ ;  /* 0x0000000509127299 */ /* 0x000fe2000800063f */
[----:B------:R-:W-:Y:S01]  /*5dd0*/  IMAD.MOV.U32 R14, RZ, RZ, 0x1 ;  /* 0x00000001ff0e7424 */ /* 0x000fe200078e00ff */
[----:B------:R-:W-:Y:S01]  /*5de0*/  UIMAD.WIDE.U32 UR6, UR6, UR7, URZ ;  /* 0x00000007060672a5 */ /* 0x000fe2000f8e003f */
[----:B------:R-:W-:Y:S01]  /*5df0*/  LOP3.LUT R17, R2, 0x2, RZ, 0xfc, !PT ;  /* 0x0000000202117812 */ /* 0x000fe200078efcff */
[----:B------:R-:W-:Y:S01]  /*5e00*/  ULDC UR5, c[0x0][0x14] ;  /* 0x0000050000057ab9 */ /* 0x000fe20000000800 */
[----:B------:R-:W-:Y:S01]  /*5e10*/  IMAD.MOV.U32 R10, RZ, RZ, 0x1 ;  /* 0x00000001ff0a7424 */ /* 0x000fe200078e00ff */
[----:B------:R-:W-:-:S02]  /*5e20*/  UIMAD.WIDE.U32 UR20, UR6, UR5, URZ ;  /* 0x00000005061472a5 */ /* 0x000fc4000f8e003f */
[----:B------:R-:W-:Y:S01]  /*5e30*/  UIMAD UR13, UR7, UR5, URZ ;  /* 0x00000005070d72a4 */ /* 0x000fe2000f8e023f */
[----:B------:R-:W-:Y:S01]  /*5e40*/  ULDC UR4, c[0x0][0x600] ;  /* 0x0001800000047ab9 */ /* 0x000fe20000000800 */
[----:B------:R-:W-:Y:S02]  /*5e50*/  ULOP3.LUT UR17, URZ, UR8, URZ, 0x33, !UPT ;  /* 0x000000083f117292 */ /* 0x000fe4000f8e333f */
[----:B------:R-:W-:Y:S01]  /*5e60*/  UIADD3 UR4, UR4, -0x1, URZ ;  /* 0xffffffff04047890 */ /* 0x000fe2000fffe03f */
[----:B0-----:R-:W-:Y:S01]  /*5e70*/  VIADD R3, R3, 0x3f ;  /* 0x0000003f03037836 */ /* 0x001fe20000000000 */
[----:B------:R-:W-:Y:S01]  /*5e80*/  UIADD3 UR13, UR21, UR13, URZ ;  /* 0x0000000d150d7290 */ /* 0x000fe2000fffe03f */
[----:B------:R-:W-:-:S03]  /*5e90*/  ULDC.64 UR22, c[0x0][0x198] ;  /* 0x0000660000167ab9 */ /* 0x000fc60000000a00 */
[----:B------:R-:W-:-:S04]  /*5ea0*/  SHF.R.S32.HI R8, RZ, 0x1f, R3 ;  /* 0x0000001fff087819 */ /* 0x000fc80000011403 */
[----:B------:R-:W-:Y:S01]  /*5eb0*/  LEA.HI R8, R8, R3, RZ, 0x6 ;  /* 0x0000000308087211 */ /* 0x000fe200078f30ff */
[C---:B-1----:R-:W-:Y:S02]  /*5ec0*/  IMAD.SHL.U32 R13, R12.reuse, 0x10, RZ ;  /* 0x000000100c0d7824 */ /* 0x042fe400078e00ff */
[----:B------:R-:W-:Y:S01]  /*5ed0*/  IMAD.SHL.U32 R12, R12, 0x400, RZ ;  /* 0x000004000c0c7824 */ /* 0x000fe200078e00ff */
[----:B------:R-:W-:Y:S01]  /*5ee0*/  SHF.R.S32.HI R16, RZ, 0x6, R8 ;  /* 0x00000006ff107819 */ /* 0x000fe20000011408 */
[----:B------:R-:W-:Y:S01]  /*5ef0*/  IMAD.MOV.U32 R3, RZ, RZ, RZ ;  /* 0x000000ffff037224 */ /* 0x000fe200078e00ff */
[----:B------:R-:W-:Y:S02]  /*5f00*/  LOP3.LUT R13, R13, 0x10, RZ, 0xc0, !PT ;  /* 0x000000100d0d7812 */ /* 0x000fe400078ec0ff */
[----:B------:R-:W-:Y:S01]  /*5f10*/  LOP3.LUT R12, R12, 0x400, RZ, 0xc0, !PT ;  /* 0x000004000c0c7812 */ /* 0x000fe200078ec0ff */
[----:B------:R-:W-:-:S07]  /*5f20*/  VIADD R11, R16, 0x1 ;  /* 0x00000001100b7836 */ /* 0x000fce0000000000 */
.L_x_121:
[----:B------:R-:W-:-:S03]  /*5f30*/  UMOV UR5, 0xffffffff ;  /* 0xffffffff00057882 */ /* 0x000fc60000000000 */
[----:B------:R-:W-:Y:S05]  /*5f40*/  BRA.DIV UR5, `(.L_x_111) ;  /* 0x0000001605587947 */ /* 0x000fea000b800000 */
[----:B------:R-:W-:-:S13]  /*5f50*/  ELECT P0, URZ, PT ;  /* 0x00000000003f782f */ /* 0x000fda0003800000 */
.L_x_144:
[----:B------:R-:W0:Y:S01]  /*5f60*/  LDC R7, c[0x0][0x28c] ;  /* 0x0000a300ff077b82 */ /* 0x000e220000000800 */
[----:B------:R-:W-:Y:S01]  /*5f70*/  BSSY B1, `(.L_x_112) ;  /* 0x0000038000017945 */ /* 0x000fe20003800000 */
[----:B0-----:R-:W-:-:S13]  /*5f80*/  ISETP.LT.OR P0, PT, R7, 0x1, !P0 ;  /* 0x000000010700780c */ /* 0x001fda0004701670 */
[----:B------:R-:W-:Y:S05]  /*5f90*/  @P0 BRA `(.L_x_113) ;  /* 0x0000000000d40947 */ /* 0x000fea0003800000 */
[----:B------:R-:W-:Y:S02]  /*5fa0*/  IMAD R19, R6, 0x20, R13 ;  /* 0x0000002006137824 */ /* 0x000fe400078e020d */
[----:B------:R-:W-:Y:S02]  /*5fb0*/  IMAD R20, R18, 0xc0, RZ ;  /* 0x000000c012147824 */ /* 0x000fe400078e02ff */
[----:B------:R-:W-:Y:S02]  /*5fc0*/  IMAD.MOV.U32 R23, RZ, RZ, RZ ;  /* 0x000000ffff177224 */ /* 0x000fe400078e00ff */
[----:B------:R-:W-:Y:S02]  /*5fd0*/  IMAD.MOV.U32 R6, RZ, RZ, R11 ;  /* 0x000000ffff067224 */ /* 0x000fe400078e000b */
[----:B------:R-:W-:Y:S02]  /*5fe0*/  IMAD.MOV.U32 R7, RZ, RZ, R10 ;  /* 0x000000ffff077224 */ /* 0x000fe400078e000a */
[----:B------:R-:W-:-:S07]  /*5ff0*/  IMAD.MOV.U32 R9, RZ, RZ, R3 ;  /* 0x000000ffff097224 */ /* 0x000fce00078e0003 */
.L_x_116:
[----:B------:R-:W0:Y:S01]  /*6000*/  S2R R21, SR_CgaCtaId ;  /* 0x0000000000157919 */ /* 0x000e220000008800 */
[----:B------:R-:W-:Y:S02]  /*6010*/  MOV R8, 0x400 ;  /* 0x0000040000087802 */ /* 0x000fe40000000f00 */
[----:B------:R-:W-:-:S13]  /*6020*/  LOP3.LUT P1, RZ, R0, 0x7f, RZ, 0xc0, !PT ;  /* 0x0000007f00ff7812 */ /* 0x000fda000782c0ff */
[----:B------:R-:W1:Y:S01]  /*6030*/  @!P1 LDC R18, c[0x0][0x500] ;  /* 0x00014000ff129b82 */ /* 0x000e620000000800 */
[----:B0-----:R-:W-:Y:S02]  /*6040*/  LEA R22, R21, R8, 0x18 ;  /* 0x0000000815167211 */ /* 0x001fe400078ec0ff */
[----:B------:R-:W-:-:S03]  /*6050*/  SHF.L.U32 R8, R7, 0x1f, RZ ;  /* 0x0000001f07087819 */ /* 0x000fc600000006ff */
[----:B------:R-:W-:-:S04]  /*6060*/  IMAD R21, R9, 0x8, R22 ;  /* 0x0000000809157824 */ /* 0x000fc800078e0216 */
[----:B------:R-:W0:Y:S02]  /*6070*/  SYNCS.PHASECHK.TRANS64.TRYWAIT P0, [R21+URZ+0x80], R8 ;  /* 0x00008008150075a7 */ /* 0x000e24000800017f */
[----:B01----:R-:W-:Y:S05]  /*6080*/  @!P0 BRA `(.L_x_114) ;  /* 0x0000001400288947 */ /* 0x003fea0003800000 */
.L_x_145:
[----:B0-----:R-:W-:Y:S01]  /*6090*/  PRMT R8, R17, 0x9910, RZ ;  /* 0x0000991011087816 */ /* 0x001fe200000000ff */
[----:B------:R0:W-:Y:S03]  /*60a0*/  @!P1 SYNCS.ARRIVE.TRANS64 RZ, [R21+URZ], R18 ;  /* 0x0000001215ff99a7 */ /* 0x0001e6000800003f */
[----:B------:R-:W-:-:S13]  /*60b0*/  ISETP.NE.AND P0, PT, R8, 0x2, PT ;  /* 0x000000020800780c */ /* 0x000fda0003f05270 */
[----:B0-----:R-:W-:Y:S05]  /*60c0*/  @P0 BRA `(.L_x_115) ;  /* 0x0000000000040947 */ /* 0x001fea0003800000 */
[----:B------:R-:W-:Y:S01]  /*60d0*/  BPT.TRAP 0x1 ;  /* 0x000000040000795c */ /* 0x000fe20000300000 */
.L_x_115:
[----:B------:R-:W-:Y:S01]  /*60e0*/  IMAD R8, R9, 0x3000, R22 ;  /* 0x0000300009087824 */ /* 0x000fe200078e0216 */
[----:B------:R-:W-:Y:S01]  /*60f0*/  R2UR UR16, R22 ;  /* 0x00000000161072ca */ /* 0x000fe200000e0000 */
[----:B------:R-:W-:Y:S01]  /*6100*/  VIADD R6, R6, 0xffffffff ;  /* 0xffffffff06067836 */ /* 0x000fe20000000000 */
[----:B------:R-:W-:Y:S01]  /*6110*/  R2UR UR9, R21 ;  /* 0x00000000150972ca */ /* 0x000fe200000e0000 */
[----:B------:R-:W-:Y:S01]  /*6120*/  UIADD3 UR6, UP0, UR22, 0xf0, URZ ;  /* 0x000000f016067890 */ /* 0x000fe2000ff1e03f */
[----:B------:R-:W-:Y:S01]  /*6130*/  R2UR UR5, R8 ;  /* 0x00000000080572ca */ /* 0x000fe200000e0000 */
[----:B------:R-:W-:Y:S01]  /*6140*/  IMAD R8, R9, 0x800, R12 ;  /* 0x0000080009087824 */ /* 0x000fe200078e020c */
[----:B------:R-:W-:Y:S01]  /*6150*/  R2UR UR11, R20 ;  /* 0x00000000140b72ca */ /* 0x000fe200000e0000 */
[----:B------:R-:W-:Y:S01]  /*6160*/  UIADD3 UR24, UP1, UR22, 0x1f0, URZ ;  /* 0x000001f016187890 */ /* 0x000fe2000ff3e03f */
[----:B------:R-:W-:Y:S01]  /*6170*/  R2UR UR10, R23 ;  /* 0x00000000170a72ca */ /* 0x000fe200000e0000 */
[----:B------:R-:W-:Y:S01]  /*6180*/  UIADD3.X UR7, URZ, UR23, URZ, UP0, !UPT ;  /* 0x000000173f077290 */ /* 0x000fe200087fe43f */
[----:B------:R-:W-:Y:S01]  /*6190*/  R2UR UR8, R8 ;  /* 0x00000000080872ca */ /* 0x000fe200000e0000 */
[----:B------:R-:W-:Y:S01]  /*61a0*/  VIADD R9, R9, 0x1 ;  /* 0x0000000109097836 */ /* 0x000fe20000000000 */
[----:B------:R-:W-:Y:S01]  /*61b0*/  R2UR UR12, R15 ;  /* 0x000000000f0c72ca */ /* 0x000fe200000e0000 */
[----:B------:R-:W-:Y:S01]  /*61c0*/  UIADD3.X UR25, URZ, UR23, URZ, UP1, !UPT ;  /* 0x000000173f197290 */ /* 0x000fe20008ffe43f */
[----:B------:R-:W-:Y:S01]  /*61d0*/  R2UR UR19, R19 ;  /* 0x00000000131372ca */ /* 0x000fe200000e0000 */
[----:B------:R-:W-:Y:S01]  /*61e0*/  UMOV UR14, 0x0 ;  /* 0x00000000000e7882 */ /* 0x000fe20000000000 */
[----:B------:R-:W-:Y:S01]  /*61f0*/  ISETP.GT.AND P1, PT, R6, 0x1, PT ;  /* 0x000000010600780c */ /* 0x000fe20003f24270 */
[----:B------:R-:W-:Y:S01]  /*6200*/  UIADD3 UR5, UR5, 0x200, URZ ;  /* 0x0000020005057890 */ /* 0x000fe2000fffe03f */
[----:B------:R-:W-:Y:S01]  /*6210*/  ISETP.NE.AND P0, PT, R9, 0x10, PT ;  /* 0x000000100900780c */ /* 0x000fe20003f05270 */
[----:B------:R-:W-:Y:S01]  /*6220*/  UMOV UR15, 0x10000000 ;  /* 0x10000000000f7882 */ /* 0x000fe20000000000 */
[----:B------:R-:W-:Y:S01]  /*6230*/  UMOV UR26, 0x30000 ;  /* 0x00030000001a7882 */ /* 0x000fe20000000000 */
[----:B------:R-:W-:Y:S01]  /*6240*/  VIADD R23, R23, 0x40 ;  /* 0x0000004017177836 */ /* 0x000fe20000000000 */
[----:B------:R-:W-:Y:S01]  /*6250*/  SEL R8, RZ, 0x1, P0 ;  /* 0x00000001ff087807 */ /* 0x000fe20000000000 */
[----:B------:R-:W-:Y:S01]  /*6260*/  UIADD3 UR16, UR16, 0x30200, UR8 ;  /* 0x0003020010107890 */ /* 0x000fe2000fffe008 */
[----:B------:R-:W-:-:S02]  /*6270*/  SEL R9, R9, RZ, P0 ;  /* 0x000000ff09097207 */ /* 0x000fc40000000000 */
[----:B------:R-:W-:Y:S01]  /*6280*/  UMOV UR8, UR5 ;  /* 0x0000000500087c82 */ /* 0x000fe20008000000 */
[----:B------:R-:W-:Y:S01]  /*6290*/  LOP3.LUT R7, R7, R8, RZ, 0x3c, !PT ;  /* 0x0000000807077212 */ /* 0x000fe200078e3cff */
[----:B------:R0:W-:Y:S02]  /*62a0*/  UTMALDG.3D [UR8], [UR6], desc[UR14] ;  /* 0x00000e08060075b4 */ /* 0x0001e40008011000 */
[----:B0-----:R-:W-:Y:S01]  /*62b0*/  UMOV UR11, UR19 ;  /* 0x00000013000b7c82 */ /* 0x001fe20008000000 */
[----:B------:R-:W-:Y:S02]  /*62c0*/  UMOV UR8, UR16 ;  /* 0x0000001000087c82 */ /* 0x000fe40008000000 */
[----:B------:R0:W-:Y:S02]  /*62d0*/  UTMALDG.3D.MULTICAST [UR8], [UR24], UR26, desc[UR14] ;  /* 0x00000e08180073b4 */ /* 0x0001e4000801181a */
[----:B0-----:R-:W-:Y:S05]  /*62e0*/  @P1 BRA `(.L_x_116) ;  /* 0xfffffffc00441947 */ /* 0x001fea000383ffff */
.L_x_113:
[----:B------:R-:W-:Y:S05]  /*62f0*/  BSYNC B1 ;  /* 0x0000000000017941 */ /* 0x000fea0003800000 */
.L_x_112:
[----:B------:R-:W-:Y:S01]  /*6300*/  LOP3.LUT P1, RZ, R14, 0xff, RZ, 0xc0, !PT ;  /* 0x000000ff0eff7812 */ /* 0x000fe2000782c0ff */
[----:B------:R-:W-:Y:S01]  /*6310*/  IMAD.IADD R3, R16, 0x1, R3 ;  /* 0x0000000110037824 */ /* 0x000fe200078e0203 */
[----:B------:R-:W-:Y:S01]  /*6320*/  IADD3 R4, P2, R4, UR20, RZ ;  /* 0x0000001404047c10 */ /* 0x000fe2000ff5e0ff */
[----:B------:R-:W-:Y:S01]  /*6330*/  ULDC.64 UR6, c[0x0][0x650] ;  /* 0x0001940000067ab9 */ /* 0x000fe20000000a00 */
[----:B------:R-:W-:Y:S01]  /*6340*/  BSSY B1, `(.L_x_117) ;  /* 0x000006b000017945 */ /* 0x000fe20003800000 */
[----:B------:R-:W-:Y:S01]  /*6350*/  IMAD.MOV.U32 R18, RZ, RZ, -0x1 ;  /* 0xffffffffff127424 */ /* 0x000fe200078e00ff */
[----:B------:R-:W-:Y:S01]  /*6360*/  ISETP.GT.U32.AND P0, PT, R3, 0xf, PT ;  /* 0x0000000f0300780c */ /* 0x000fe20003f04070 */
[----:B------:R-:W-:Y:S01]  /*6370*/  IMAD.MOV.U32 R15, RZ, RZ, -0x1 ;  /* 0xffffffffff0f7424 */ /* 0x000fe200078e00ff */
[----:B------:R-:W-:Y:S02]  /*6380*/  SHF.R.U32.HI R6, RZ, 0x4, R3 ;  /* 0x00000004ff067819 */ /* 0x000fe40000011603 */
[----:B------:R-:W-:-:S02]  /*6390*/  ISETP.LT.U32.AND P0, PT, R16, 0x10, P0 ;  /* 0x000000101000780c */ /* 0x000fc40000701070 */
[----:B------:R-:W-:Y:S01]  /*63a0*/  IADD3.X R5, R5, UR13, RZ, P2, !PT ;  /* 0x0000000d05057c10 */ /* 0x000fe200097fe4ff */
[----:B------:R-:W0:Y:S01]  /*63b0*/  @P1 S2R R8, SR_CgaCtaId ;  /* 0x0000000000081919 */ /* 0x000e220000008800 */
[----:B------:R-:W-:Y:S02]  /*63c0*/  @P1 MOV R7, 0x400 ;  /* 0x0000040000071802 */ /* 0x000fe40000000f00 */
[----:B------:R-:W-:Y:S02]  /*63d0*/  ISETP.GE.U32.AND P2, PT, R4, UR6, PT ;  /* 0x0000000604007c0c */ /* 0x000fe4000bf46070 */
[----:B------:R-:W-:Y:S02]  /*63e0*/  LOP3.LUT R6, R6, 0x1, RZ, 0xc0, !PT ;  /* 0x0000000106067812 */ /* 0x000fe400078ec0ff */
[----:B------:R-:W-:Y:S02]  /*63f0*/  LOP3.LUT R3, R3, 0xf, RZ, 0xc0, !PT ;  /* 0x0000000f03037812 */ /* 0x000fe400078ec0ff */
[----:B------:R-:W-:-:S02]  /*6400*/  PRMT R14, RZ, 0x7610, R14 ;  /* 0x00007610ff0e7816 */ /* 0x000fc4000000000e */
[----:B0-----:R-:W-:-:S04]  /*6410*/  @P1 LEA R7, R8, R7, 0x18 ;  /* 0x0000000708071211 */ /* 0x001fc800078ec0ff */
[----:B------:R0:W-:Y:S01]  /*6420*/  @P1 SYNCS.ARRIVE.TRANS64.A1T0 RZ, [R7+URZ+0x118], RZ ;  /* 0x000118ff07ff19a7 */ /* 0x0001e2000810003f */
[----:B------:R-:W-:-:S04]  /*6430*/  ISETP.NE.U32.AND P1, PT, R6, 0x1, PT ;  /* 0x000000010600780c */ /* 0x000fc80003f25070 */
[----:B------:R-:W-:Y:S02]  /*6440*/  ISETP.GT.U32.AND P1, PT, R16, 0xf, !P1 ;  /* 0x0000000f1000780c */ /* 0x000fe40004f24070 */
[----:B0-----:R-:W-:Y:S02]  /*6450*/  SEL R7, RZ, 0x1, !P0 ;  /* 0x00000001ff077807 */ /* 0x001fe40004000000 */
[----:B------:R-:W-:Y:S02]  /*6460*/  ISETP.GE.U32.AND.EX P0, PT, R5, UR7, PT, P2 ;  /* 0x0000000705007c0c */ /* 0x000fe4000bf06120 */
[----:B------:R-:W-:-:S04]  /*6470*/  SEL R6, RZ, 0x1, !P1 ;  /* 0x00000001ff067807 */ /* 0x000fc80004800000 */
[--C-:B------:R-:W-:Y:S01]  /*6480*/  LOP3.LUT R10, R6, R10, R7.reuse, 0x96, !PT ;  /* 0x0000000a060a7212 */ /* 0x100fe200078e9607 */
[----:B------:R-:W-:Y:S01]  /*6490*/  IMAD.MOV.U32 R6, RZ, RZ, -0x1 ;  /* 0xffffffffff067424 */ /* 0x000fe200078e00ff */
[----:B------:R-:W-:-:S05]  /*64a0*/  PRMT R7, RZ, 0x7610, R7 ;  /* 0x00007610ff077816 */ /* 0x000fca0000000007 */
[----:B------:R-:W-:Y:S05]  /*64b0*/  @P0 BRA `(.L_x_118) ;  /* 0x00000004004c0947 */ /* 0x000fea0003800000 */
[----:B------:R-:W0:Y:S01]  /*64c0*/  S2R R18, SR_CTAID.X ;  /* 0x0000000000127919 */ /* 0x000e220000002500 */
[----:B------:R-:W-:Y:S01]  /*64d0*/  ULDC.64 UR6, c[0x0][0x628] ;  /* 0x00018a0000067ab9 */ /* 0x000fe20000000a00 */
[----:B------:R-:W-:Y:S01]  /*64e0*/  ULDC UR8, c[0x0][0x630] ;  /* 0x00018c0000087ab9 */ /* 0x000fe20000000800 */
[----:B------:R-:W-:Y:S01]  /*64f0*/  ISETP.NE.U32.AND P0, PT, RZ, UR6, PT ;  /* 0x00000006ff007c0c */ /* 0x000fe2000bf05070 */
[----:B------:R-:W1:Y:S01]  /*6500*/  S2R R19, SR_CTAID.Y ;  /* 0x0000000000137919 */ /* 0x000e620000002600 */
[----:B------:R-:W-:Y:S01]  /*6510*/  ULDC UR9, c[0x0][0x150] ;  /* 0x0000540000097ab9 */ /* 0x000fe20000000800 */
[----:B------:R-:W-:Y:S01]  /*6520*/  IMAD.MOV.U32 R6, RZ, RZ, R4 ;  /* 0x000000ffff067224 */ /* 0x000fe200078e0004 */
[----:B------:R-:W-:Y:S01]  /*6530*/  ISETP.NE.AND.EX P0, PT, RZ, UR7, PT, P0 ;  /* 0x00000007ff007c0c */ /* 0x000fe2000bf05300 */
[----:B------:R-:W-:Y:S01]  /*6540*/  IMAD.MOV.U32 R7, RZ, RZ, R5 ;  /* 0x000000ffff077224 */ /* 0x000fe200078e0005 */
[----:B0-----:R-:W-:-:S11]  /*6550*/  I2FP.F32.U32 R20, R18 ;  /* 0x0000001200147245 */ /* 0x001fd60000201000 */
[----:B------:R-:W-:Y:S05]  /*6560*/  @!P0 BRA `(.L_x_119) ;  /* 0x0000000000288947 */ /* 0x000fea0003800000 */
[----:B------:R-:W-:Y:S02]  /*6570*/  ULDC UR5, c[0x0][0x634] ;  /* 0x00018d0000057ab9 */ /* 0x000fe40000000800 */
[----:B------:R-:W-:-:S05]  /*6580*/  IADD3 R7, P0, R4, UR5, RZ ;  /* 0x0000000504077c10 */ /* 0x000fca000ff1e0ff */
[----:B------:R-:W-:-:S04]  /*6590*/  IMAD.X R15, RZ, RZ, R5, P0 ;  /* 0x000000ffff0f7224 */ /* 0x000fc800000e0605 */
[----:B------:R-:W-:-:S04]  /*65a0*/  IMAD.WIDE.U32 R8, R15, UR6, RZ ;  /* 0x000000060f087c25 */ /* 0x000fc8000f8e00ff */
[----:B------:R-:W-:-:S04]  /*65b0*/  IMAD.WIDE.U32 R8, P0, R7, UR7, R8 ;  /* 0x0000000707087c25 */ /* 0x000fc8000f800008 */
[----:B------:R-:W-:-:S04]  /*65c0*/  IMAD.WIDE.U32 R6, R7, UR6, RZ ;  /* 0x0000000607067c25 */ /* 0x000fc8000f8e00ff */
[----:B------:R-:W-:Y:S01]  /*65d0*/  IMAD.MOV.U32 R6, RZ, RZ, R9 ;  /* 0x000000ffff067224 */ /* 0x000fe200078e0009 */
[----:B------:R-:W-:Y:S01]  /*65e0*/  IADD3 RZ, P1, R7, R8, RZ ;  /* 0x0000000807ff7210 */ /* 0x000fe20007f3e0ff */
[----:B------:R-:W-:-:S04]  /*65f0*/  IMAD.X R7, RZ, RZ, RZ, P0 ;  /* 0x000000ffff077224 */ /* 0x000fc800000e06ff */
[----:B------:R-:W-:-:S08]  /*6600*/  IMAD.WIDE.U32.X R6, R15, UR7, R6, P1 ;  /* 0x000000070f067c25 */ /* 0x000fd000088e0406 */
.L_x_119:
[--C-:B------:R-:W-:Y:S01]  /*6610*/  SHF.R.U64 R15, R6, UR8, R7.reuse ;  /* 0x00000008060f7c19 */ /* 0x100fe20008001207 */
[----:B------:R-:W-:Y:S01]  /*6620*/  FMUL R20, R20, UR9 ;  /* 0x0000000914147c20 */ /* 0x000fe20008400000 */
[----:B------:R-:W0:Y:S01]  /*6630*/  LDC R21, c[0x0][0x144] ;  /* 0x00005100ff157b82 */ /* 0x000e220000000800 */
[----:B-1----:R-:W-:Y:S01]  /*6640*/  I2FP.F32.U32 R8, R19 ;  /* 0x0000001300087245 */ /* 0x002fe20000201000 */
[----:B------:R-:W-:Y:S01]  /*6650*/  ULDC UR5, c[0x0][0x154] ;  /* 0x0000550000057ab9 */ /* 0x000fe20000000800 */
[----:B------:R-:W-:Y:S01]  /*6660*/  SHF.R.U32.HI R6, RZ, UR8, R7 ;  /* 0x00000008ff067c19 */ /* 0x000fe20008011607 */
[----:B------:R-:W-:Y:S01]  /*6670*/  ULDC.64 UR6, c[0x0][0x620] ;  /* 0x0001880000067ab9 */ /* 0x000fe20000000a00 */
[----:B------:R-:W-:Y:S01]  /*6680*/  IADD3 R7, P0, RZ, -R15, RZ ;  /* 0x8000000fff077210 */ /* 0x000fe20007f1e0ff */
[----:B------:R-:W1:Y:S01]  /*6690*/  F2I.U32.TRUNC.NTZ R20, R20 ;  /* 0x0000001400147305 */ /* 0x000e62000020f000 */
[----:B------:R-:W-:Y:S01]  /*66a0*/  FMUL R8, R8, UR5 ;  /* 0x0000000508087c20 */ /* 0x000fe20008400000 */
[----:B------:R-:W2:Y:S01]  /*66b0*/  LDC R22, c[0x0][0x148] ;  /* 0x00005200ff167b82 */ /* 0x000ea20000000800 */
[----:B------:R-:W-:Y:S01]  /*66c0*/  ULDC UR5, c[0x0][0x618] ;  /* 0x0001860000057ab9 */ /* 0x000fe20000000800 */
[----:B------:R-:W-:-:S04]  /*66d0*/  IMAD.X R6, RZ, RZ, ~R6, P0 ;  /* 0x000000ffff067224 */ /* 0x000fc800000e0e06 */
[----:B------:R-:W-:Y:S01]  /*66e0*/  IMAD R6, R6, UR6, RZ ;  /* 0x0000000606067c24 */ /* 0x000fe2000f8e02ff */
[----:B------:R-:W3:Y:S03]  /*66f0*/  F2I.U32.TRUNC.NTZ R8, R8 ;  /* 0x0000000800087305 */ /* 0x000ee6000020f000 */
[C---:B------:R-:W-:Y:S02]  /*6700*/  IMAD R9, R7.reuse, UR7, R6 ;  /* 0x0000000707097c24 */ /* 0x040fe4000f8e0206 */
[----:B------:R-:W-:Y:S01]  /*6710*/  IMAD.WIDE.U32 R6, R7, UR6, R4 ;  /* 0x0000000607067c25 */ /* 0x000fe2000f8e0004 */
[----:B------:R-:W-:Y:S02]  /*6720*/  ULDC.64 UR6, c[0x0][0x640] ;  /* 0x0001900000067ab9 */ /* 0x000fe40000000a00 */
[----:B------:R-:W-:Y:S01]  /*6730*/  ISETP.NE.U32.AND P0, PT, RZ, UR6, PT ;  /* 0x00000006ff007c0c */ /* 0x000fe2000bf05070 */
[----:B-1----:R-:W-:-:S02]  /*6740*/  IMAD.MOV R20, RZ, RZ, -R20 ;  /* 0x000000ffff147224 */ /* 0x002fc400078e0a14 */
[----:B------:R-:W-:Y:S01]  /*6750*/  IMAD.IADD R7, R7, 0x1, R9 ;  /* 0x0000000107077824 */ /* 0x000fe200078e0209 */
[----:B------:R-:W-:Y:S01]  /*6760*/  ISETP.NE.AND.EX P0, PT, RZ, UR7, PT, P0 ;  /* 0x00000007ff007c0c */ /* 0x000fe2000bf05300 */
[----:B0-----:R-:W-:-:S03]  /*6770*/  IMAD R18, R21, R20, R18 ;  /* 0x0000001415127224 */ /* 0x001fc600078e0212 */
[--C-:B------:R-:W-:Y:S01]  /*6780*/  SHF.R.U64 R20, R6, UR5, R7.reuse ;  /* 0x0000000506147c19 */ /* 0x100fe20008001207 */
[----:B---3--:R-:W-:Y:S01]  /*6790*/  IMAD.MOV R6, RZ, RZ, -R8 ;  /* 0x000000ffff067224 */ /* 0x008fe200078e0a08 */
[----:B------:R-:W-:Y:S01]  /*67a0*/  SHF.R.U32.HI R7, RZ, UR5, R7 ;  /* 0x00000005ff077c19 */ /* 0x000fe20008011607 */
[----:B------:R-:W-:Y:S02]  /*67b0*/  ULDC UR5, c[0x0][0x608] ;  /* 0x0001820000057ab9 */ /* 0x000fe40000000800 */
[----:B--2---:R-:W-:Y:S01]  /*67c0*/  @P4 IMAD R18, R22, R6, R19 ;  /* 0x0000000616124224 */ /* 0x004fe200078e0213 */
[--C-:B------:R-:W-:Y:S02]  /*67d0*/  SHF.R.U64 R22, R20, UR5, R7.reuse ;  /* 0x0000000514167c19 */ /* 0x100fe40008001207 */
[----:B------:R-:W-:Y:S01]  /*67e0*/  SHF.R.U32.HI R7, RZ, UR5, R7 ;  /* 0x00000005ff077c19 */ /* 0x000fe20008011607 */
[----:B------:R-:W-:-:S03]  /*67f0*/  ULDC UR5, c[0x0][0x658] ;  /* 0x0001960000057ab9 */ /* 0x000fc60000000800 */
[--C-:B------:R-:W-:Y:S02]  /*6800*/  SHF.R.U64 R19, R22, UR5, R7.reuse ;  /* 0x0000000516137c19 */ /* 0x100fe40008001207 */
[----:B------:R-:W-:-:S03]  /*6810*/  SHF.R.U32.HI R21, RZ, UR5, R7 ;  /* 0x00000005ff157c19 */ /* 0x000fc60008011607 */
[----:B------:R-:W-:Y:S02]  /*6820*/  IMAD.MOV.U32 R8, RZ, RZ, R19 ;  /* 0x000000ffff087224 */ /* 0x000fe400078e0013 */
[----:B------:R-:W-:Y:S01]  /*6830*/  IMAD.MOV.U32 R7, RZ, RZ, R21 ;  /* 0x000000ffff077224 */ /* 0x000fe200078e0015 */
[----:B------:R-:W-:Y:S06]  /*6840*/  @!P0 BRA `(.L_x_120) ;  /* 0x00000000002c8947 */ /* 0x000fec0003800000 */
        /* <DEDUP_REMOVED lines=9> */
[----:B------:R-:W-:-:S04]  /*68e0*/  IMAD.WIDE.U32.X R6, R21, UR7, R6, P1 ;  /* 0x0000000715067c25 */ /* 0x000fc800088e0406 */
[----:B------:R-:W-:-:S07]  /*68f0*/  IMAD.MOV.U32 R8, RZ, RZ, R6 ;  /* 0x000000ffff087224 */ /* 0x000fce00078e0006 */
.L_x_120:
[----:B------:R-:W-:Y:S01]  /*6900*/  ULDC UR5, c[0x0][0x648] ;  /* 0x0001920000057ab9 */ /* 0x000fe20000000800 */
[----:B------:R-:W-:Y:S01]  /*6910*/  LOP3.LUT R6, R22, UR17, RZ, 0xc0, !PT ;  /* 0x0000001116067c12 */ /* 0x000fe2000f8ec0ff */
[----:B------:R-:W-:Y:S01]  /*6920*/  ULDC UR6, c[0x0][0x610] ;  /* 0x0001840000067ab9 */ /* 0x000fe20000000800 */
[----:B------:R-:W-:Y:S01]  /*6930*/  SHF.R.U64 R7, R8, UR5, R7 ;  /* 0x0000000508077c19 */ /* 0x000fe20008001207 */
[----:B------:R-:W-:Y:S01]  /*6940*/  ULDC UR5, c[0x0][0x638] ;  /* 0x00018e0000057ab9 */ /* 0x000fe20000000800 */
[----:B------:R-:W-:-:S03]  /*6950*/  LOP3.LUT R20, R20, UR4, RZ, 0xc0, !PT ;  /* 0x0000000414147c12 */ /* 0x000fc6000f8ec0ff */
[----:B------:R-:W-:Y:S02]  /*6960*/  IMAD.MOV R8, RZ, RZ, -R7 ;  /* 0x000000ffff087224 */ /* 0x000fe400078e0a07 */
[----:B------:R-:W-:Y:S02]  /*6970*/  IMAD R7, R7, UR18, R6 ;  /* 0x0000001207077c24 */ /* 0x000fe4000f8e0206 */
[----:B------:R-:W-:Y:S01]  /*6980*/  IMAD R19, R8, UR5, R19 ;  /* 0x0000000508137c24 */ /* 0x000fe2000f8e0213 */
[----:B------:R-:W-:Y:S01]  /*6990*/  ULDC UR5, c[0x0][0x600] ;  /* 0x0001800000057ab9 */ /* 0x000fe20000000800 */
[----:B------:R-:W-:Y:S02]  /*69a0*/  IMAD R18, R7, UR6, R18 ;  /* 0x0000000607127c24 */ /* 0x000fe4000f8e0212 */
[----:B------:R-:W-:Y:S02]  /*69b0*/  IMAD R19, R19, UR5, R20 ;  /* 0x0000000513137c24 */ /* 0x000fe4000f8e0214 */
[----:B------:R-:W-:-:S03]  /*69c0*/  IMAD.MOV.U32 R7, RZ, RZ, 0x1 ;  /* 0x00000001ff077424 */ /* 0x000fc600078e00ff */
[----:B------:R-:W-:Y:S02]  /*69d0*/  SEL R6, R19, R18, !P4 ;  /* 0x0000001213067207 */ /* 0x000fe40006000000 */
[----:B------:R-:W-:-:S07]  /*69e0*/  SEL R18, R18, R19, !P4 ;  /* 0x0000001312127207 */ /* 0x000fce0006000000 */
.L_x_118:
[----:B------:R-:W-:Y:S05]  /*69f0*/  BSYNC B1 ;  /* 0x0000000000017941 */ /* 0x000fea0003800000 */
.L_x_117:
[----:B------:R-:W-:-:S13]  /*6a00*/  LOP3.LUT P0, RZ, R7, 0xff, RZ, 0xc0, !PT ;  /* 0x000000ff07ff7812 */ /* 0x000fda000780c0ff */
[----:B------:R-:W-:Y:S05]  /*6a10*/  @P0 BRA `(.L_x_121) ;  /* 0xfffffff400440947 */ /* 0x000fea000383ffff */
[----:B------:R-:W-:Y:S05]  /*6a20*/  BSYNC B0 ;  /* 0x0000000000007941 */ /* 0x000fea0003800000 */
.L_x_110:
[----:B------:R-:W-:-:S03]  /*6a30*/  UMOV UR5, 0xffffffff ;  /* 0xffffffff00057882 */ /* 0x000fc60000000000 */
[----:B------:R-:W-:Y:S05]  /*6a40*/  BRA.DIV UR5, `(.L_x_122) ;  /* 0x0000000a05cc7947 */ /* 0x000fea000b800000 */
[----:B------:R-:W-:-:S13]  /*6a50*/  ELECT P0, URZ, PT ;  /* 0x00000000003f782f */ /* 0x000fda0003800000 */
.L_x_148:
[----:B------:R-:W-:Y:S04]  /*6a60*/  BSSY B0, `(.L_x_123) ;  /* 0x0000097000007945 */ /* 0x000fe80003800000 */
[----:B------:R-:W-:Y:S05]  /*6a70*/  @!P0 BRA `(.L_x_124) ;  /* 0x0000000800548947 */ /* 0x000fea0003800000 */
[----:B------:R-:W-:-:S04]  /*6a80*/  LOP3.LUT R2, R2, 0x2, RZ, 0xfc, !PT ;  /* 0x0000000202027812 */ /* 0x000fc800078efcff */
[----:B------:R-:W-:-:S13]  /*6a90*/  ISETP.NE.AND P0, PT, R2, 0x3, PT ;  /* 0x000000030200780c */ /* 0x000fda0003f05270 */
[----:B------:R-:W-:Y:S05]  /*6aa0*/  @!P0 BRA `(.L_x_125) ;  /* 0x0000000000048947 */ /* 0x000fea0003800000 */
[----:B------:R-:W-:Y:S01]  /*6ab0*/  BPT.TRAP 0x1 ;  /* 0x000000040000795c */ /* 0x000fe20000300000 */
.L_x_125:
[----:B------:R-:W0:Y:S01]  /*6ac0*/  S2R R5, SR_CgaCtaId ;  /* 0x0000000000057919 */ /* 0x000e220000008800 */
[----:B------:R-:W-:Y:S02]  /*6ad0*/  MOV R0, 0x400 ;  /* 0x0000040000007802 */ /* 0x000fe40000000f00 */
[----:B------:R-:W-:Y:S02]  /*6ae0*/  SHF.L.U32 R2, R10, 0x1f, RZ ;  /* 0x0000001f0a027819 */ /* 0x000fe400000006ff */
[----:B0-----:R-:W-:-:S05]  /*6af0*/  LEA R0, R5, R0, 0x18 ;  /* 0x0000000005007211 */ /* 0x001fca00078ec0ff */
[----:B------:R-:W-:-:S04]  /*6b00*/  VIADD R0, R0, 0x80 ;  /* 0x0000008000007836 */ /* 0x000fc80000000000 */
[C---:B------:R-:W-:Y:S02]  /*6b10*/  IMAD R7, R3.reuse, 0x8, R0 ;  /* 0x0000000803077824 */ /* 0x040fe400078e0200 */
[----:B------:R-:W-:Y:S02]  /*6b20*/  VIADD R3, R3, 0x1 ;  /* 0x0000000103037836 */ /* 0x000fe40000000000 */
[----:B------:R-:W0:Y:S03]  /*6b30*/  SYNCS.PHASECHK.TRANS64.TRYWAIT P0, [R7+URZ], R2 ;  /* 0x00000002070075a7 */ /* 0x000e26000800017f */
[----:B------:R-:W-:-:S04]  /*6b40*/  ISETP.NE.AND P1, PT, R3, 0x10, PT ;  /* 0x000000100300780c */ /* 0x000fc80003f25270 */
[----:B------:R-:W-:Y:S02]  /*6b50*/  SEL R5, RZ, 0x1, P1 ;  /* 0x00000001ff057807 */ /* 0x000fe40000800000 */
[----:B------:R-:W-:Y:S02]  /*6b60*/  SEL R3, R3, RZ, P1 ;  /* 0x000000ff03037207 */ /* 0x000fe40000800000 */
[----:B------:R-:W-:-:S03]  /*6b70*/  LOP3.LUT R10, R10, R5, RZ, 0x3c, !PT ;  /* 0x000000050a0a7212 */ /* 0x000fc600078e3cff */
[----:B------:R-:W-:Y:S01]  /*6b80*/  IMAD R9, R3, 0x8, R0 ;  /* 0x0000000803097824 */ /* 0x000fe200078e0200 */
[----:B------:R-:W-:Y:S01]  /*6b90*/  SHF.L.U32 R4, R10, 0x1f, RZ ;  /* 0x0000001f0a047819 */ /* 0x000fe200000006ff */
[----:B0-----:R-:W-:Y:S06]  /*6ba0*/  @!P0 BRA `(.L_x_126) ;  /* 0x0000000800948947 */ /* 0x001fec0003800000 */
.L_x_149:
[----:B------:R-:W1:Y:S01]  /*6bb0*/  SYNCS.PHASECHK.TRANS64.TRYWAIT P0, [R9+URZ], R4 ;  /* 0x00000004090075a7 */ /* 0x000e62000800017f */
[----:B0-----:R-:W-:-:S05]  /*6bc0*/  VIADD R2, R3, 0x1 ;  /* 0x0000000103027836 */ /* 0x001fca0000000000 */
[----:B------:R-:W-:-:S04]  /*6bd0*/  ISETP.NE.AND P1, PT, R2, 0x10, PT ;  /* 0x000000100200780c */ /* 0x000fc80003f25270 */
[----:B------:R-:W-:Y:S02]  /*6be0*/  SEL R3, RZ, 0x1, P1 ;  /* 0x00000001ff037807 */ /* 0x000fe40000800000 */
[----:B------:R-:W-:Y:S02]  /*6bf0*/  SEL R7, R2, RZ, P1 ;  /* 0x000000ff02077207 */ /* 0x000fe40000800000 */
[----:B------:R-:W-:-:S03]  /*6c00*/  LOP3.LUT R10, R10, R3, RZ, 0x3c, !PT ;  /* 0x000000030a0a7212 */ /* 0x000fc600078e3cff */
[----:B------:R-:W-:Y:S01]  /*6c10*/  IMAD R6, R7, 0x8, R0 ;  /* 0x0000000807067824 */ /* 0x000fe200078e0200 */
[----:B------:R-:W-:Y:S01]  /*6c20*/  SHF.L.U32 R5, R10, 0x1f, RZ ;  /* 0x0000001f0a057819 */ /* 0x000fe200000006ff */
[----:B-1----:R-:W-:Y:S06]  /*6c30*/  @!P0 BRA `(.L_x_127) ;  /* 0x0000000800848947 */ /* 0x002fec0003800000 */
.L_x_150:
[----:B------:R-:W1:Y:S01]  /*6c40*/  SYNCS.PHASECHK.TRANS64.TRYWAIT P0, [R6+URZ], R5 ;  /* 0x00000005060075a7 */ /* 0x000e62000800017f */
[----:B------:R-:W-:-:S05]  /*6c50*/  VIADD R2, R7, 0x1 ;  /* 0x0000000107027836 */ /* 0x000fca0000000000 */
[----:B------:R-:W-:-:S04]  /*6c60*/  ISETP.NE.AND P1, PT, R2, 0x10, PT ;  /* 0x000000100200780c */ /* 0x000fc80003f25270 */
[----:B------:R-:W-:Y:S02]  /*6c70*/  SEL R3, RZ, 0x1, P1 ;  /* 0x00000001ff037807 */ /* 0x000fe40000800000 */
[----:B------:R-:W-:Y:S02]  /*6c80*/  SEL R7, R2, RZ, P1 ;  /* 0x000000ff02077207 */ /* 0x000fe40000800000 */
[----:B------:R-:W-:-:S03]  /*6c90*/  LOP3.LUT R10, R10, R3, RZ, 0x3c, !PT ;  /* 0x000000030a0a7212 */ /* 0x000fc600078e3cff */
[----:B0-----:R-:W-:Y:S01]  /*6ca0*/  IMAD R9, R7, 0x8, R0 ;  /* 0x0000000807097824 */ /* 0x001fe200078e0200 */
[----:B------:R-:W-:Y:S01]  /*6cb0*/  SHF.L.U32 R4, R10, 0x1f, RZ ;  /* 0x0000001f0a047819 */ /* 0x000fe200000006ff */
[----:B-1----:R-:W-:Y:S06]  /*6cc0*/  @!P0 BRA `(.L_x_128) ;  /* 0x0000000800748947 */ /* 0x002fec0003800000 */
.L_x_151:
        /* <DEDUP_REMOVED lines=9> */
.L_x_152:
        /* <DEDUP_REMOVED lines=9> */
.L_x_153:
        /* <DEDUP_REMOVED lines=9> */
.L_x_154:
        /* <DEDUP_REMOVED lines=9> */
.L_x_155:
        /* <DEDUP_REMOVED lines=9> */
.L_x_156:
        /* <DEDUP_REMOVED lines=9> */
.L_x_157:
        /* <DEDUP_REMOVED lines=9> */
.L_x_158:
        /* <DEDUP_REMOVED lines=9> */
.L_x_159:
        /* <DEDUP_REMOVED lines=9> */
.L_x_160:
        /* <DEDUP_REMOVED lines=9> */
.L_x_161:
        /* <DEDUP_REMOVED lines=9> */
.L_x_162:
[----:B------:R-:W1:Y:S01]  /*7300*/  SYNCS.PHASECHK.TRANS64.TRYWAIT P0, [R6+URZ], R5 ;  /* 0x00000005060075a7 */ /* 0x000e62000800017f */
[----:B------:R-:W-:-:S05]  /*7310*/  VIADD R2, R7, 0x1 ;  /* 0x0000000107027836 */ /* 0x000fca0000000000 */
[----:B------:R-:W-:-:S04]  /*7320*/  ISETP.NE.AND P1, PT, R2, 0x10, PT ;  /* 0x000000100200780c */ /* 0x000fc80003f25270 */
[----:B0-----:R-:W-:Y:S02]  /*7330*/  SEL R4, RZ, 0x1, P1 ;  /* 0x00000001ff047807 */ /* 0x001fe40000800000 */
[----:B------:R-:W-:Y:S02]  /*7340*/  SEL R3, R2, RZ, P1 ;  /* 0x000000ff02037207 */ /* 0x000fe40000800000 */
[----:B------:R-:W-:Y:S01]  /*7350*/  LOP3.LUT R4, R11, R4, RZ, 0x3c, !PT ;  /* 0x000000040b047212 */ /* 0x000fe200078e3cff */
[----:B-1----:R-:W-:Y:S06]  /*7360*/  @!P0 BRA `(.L_x_140) ;  /* 0x0000000400bc8947 */ /* 0x002fec0003800000 */
.L_x_163:
[----:B------:R-:W-:Y:S01]  /*7370*/  IMAD R3, R3, 0x8, R0 ;  /* 0x0000000803037824 */ /* 0x000fe200078e0200 */
[----:B------:R-:W-:-:S07]  /*7380*/  SHF.L.U32 R0, R4, 0x1f, RZ ;  /* 0x0000001f04007819 */ /* 0x000fce00000006ff */
.L_x_141:
[----:B-1----:R1:W2:Y:S02]  /*7390*/  SYNCS.PHASECHK.TRANS64.TRYWAIT P0, [R3+URZ], R0 ;  /* 0x00000000030075a7 */ /* 0x0022a4000800017f */
[----:B--2---:R-:W-:Y:S05]  /*73a0*/  @!P0 NANOSLEEP.SYNCS 0x989680 ;  /* 0x009896800000895d */ /* 0x004fea0003900000 */
[----:B------:R-:W2:Y:S02]  /*73b0*/  @!P0 SYNCS.PHASECHK.TRANS64 P0, [R3+URZ], R0 ;  /* 0x00000000030085a7 */ /* 0x000ea4000800007f */
[----:B--2---:R-:W-:Y:S05]  /*73c0*/  @!P0 BRA `(.L_x_141) ;  /* 0xfffffffc00f08947 */ /* 0x004fea000383ffff */
.L_x_124:
[----:B------:R-:W-:Y:S05]  /*73d0*/  BSYNC B0 ;  /* 0x0000000000007941 */ /* 0x000fea0003800000 */
.L_x_123:
[----:B------:R-:W-:Y:S05]  /*73e0*/  EXIT ;  /* 0x000000000000794d */ /* 0x000fea0003800000 */
.L_x_22:
[----:B-1----:R-:W-:-:S04]  /*73f0*/  IMAD.U32 R9, RZ, RZ, UR6 ;  /* 0x00000006ff097e24 */ /* 0x002fc8000f8e00ff */
[----:B------:R1:W3:Y:S03]  /*7400*/  SYNCS.PHASECHK.TRANS64.TRYWAIT P0, [R9+URZ], R8 ;  /* 0x00000008090075a7 */ /* 0x0002e6000800017f */
[----:B---3--:R-:W-:Y:S05]  /*7410*/  @!P0 NANOSLEEP.SYNCS 0x989680 ;  /* 0x009896800000895d */ /* 0x008fea0003900000 */
[----:B------:R-:W3:Y:S02]  /*7420*/  @!P0 SYNCS.PHASECHK.TRANS64 P0, [R9+URZ], R8 ;  /* 0x00000008090085a7 */ /* 0x000ee4000800007f */
[----:B---3--:R-:W-:Y:S05]  /*7430*/  @!P0 BRA `(.L_x_22) ;  /* 0xfffffffc00ec8947 */ /* 0x008fea000383ffff */
[----:B------:R-:W-:Y:S05]  /*7440*/  BRA `(.L_x_21) ;  /* 0xffffffa000d47947 */ /* 0x000fea000383ffff */
.L_x_28:
[----:B-1----:R-:W-:-:S04]  /*7450*/  IMAD.U32 R11, RZ, RZ, UR12 ;  /* 0x0000000cff0b7e24 */ /* 0x002fc8000f8e00ff */
[----:B------:R1:W3:Y:S03]  /*7460*/  SYNCS.PHASECHK.TRANS64.TRYWAIT P0, [R11+URZ], R10 ;  /* 0x0000000a0b0075a7 */ /* 0x0002e6000800017f */
[----:B---3--:R-:W-:Y:S05]  /*7470*/  @!P0 NANOSLEEP.SYNCS 0x989680 ;  /* 0x009896800000895d */ /* 0x008fea0003900000 */
[----:B------:R-:W3:Y:S02]  /*7480*/  @!P0 SYNCS.PHASECHK.TRANS64 P0, [R11+URZ], R10 ;  /* 0x0000000a0b0085a7 */ /* 0x000ee4000800007f */
[----:B---3--:R-:W-:Y:S05]  /*7490*/  @!P0 BRA `(.L_x_28) ;  /* 0xfffffffc00ec8947 */ /* 0x008fea000383ffff */
[----:B------:R-:W-:Y:S05]  /*74a0*/  BRA `(.L_x_27) ;  /* 0xffffffa800807947 */ /* 0x000fea000383ffff */
.L_x_111:
[----:B------:R-:W-:Y:S01]  /*74b0*/  BSSY B1, `(.L_x_142) ;  /* 0x0000006000017945 */ /* 0x000fe20003800000 */
[----:B------:R-:W-:-:S07]  /*74c0*/  IMAD.MOV.U32 R7, RZ, RZ, -0x1 ;  /* 0xffffffffff077424 */ /* 0x000fce00078e00ff */
[----:B------:R-:W-:Y:S05]  /*74d0*/  WARPSYNC.COLLECTIVE R7, `(.L_x_143) ;  /* 0x00000000070c7348 */ /* 0x000fea0003c00000 */
[----:B------:R-:W-:Y:S02]  /*74e0*/  ELECT P0, UR62, PT ;  /* 0x00000000003e782f */ /* 0x000fe40003800000 */
[----:B------:R-:W-:Y:S01]  /*74f0*/  MOV R7, UR62 ;  /* 0x0000003e00077c02 */ /* 0x000fe20008000f00 */
[----:B------:R-:W-:Y:S10]  /*7500*/  ENDCOLLECTIVE ;  /* 0x000000000000791b */ /* 0x000ff40003800000 */
.L_x_143:
[----:B------:R-:W-:Y:S05]  /*7510*/  BSYNC B1 ;  /* 0x0000000000017941 */ /* 0x000fea0003800000 */
.L_x_142:
[----:B------:R-:W-:Y:S05]  /*7520*/  BRA `(.L_x_144) ;  /* 0xffffffe8008c7947 */ /* 0x000fea000383ffff */
.L_x_114:
[----:B0-----:R0:W1:Y:S02]  /*7530*/  SYNCS.PHASECHK.TRANS64.TRYWAIT P0, [R21+URZ+0x80], R8 ;  /* 0x00008008150075a7 */ /* 0x001064000800017f */
[----:B-1----:R-:W-:Y:S05]  /*7540*/  @!P0 NANOSLEEP.SYNCS 0x989680 ;  /* 0x009896800000895d */ /* 0x002fea0003900000 */
[----:B------:R-:W1:Y:S02]  /*7550*/  @!P0 SYNCS.PHASECHK.TRANS64 P0, [R21+URZ+0x80], R8 ;  /* 0x00008008150085a7 */ /* 0x000e64000800007f */
[----:B-1----:R-:W-:Y:S05]  /*7560*/  @!P0 BRA `(.L_x_114) ;  /* 0xfffffffc00f08947 */ /* 0x002fea000383ffff */
[----:B------:R-:W-:Y:S05]  /*7570*/  BRA `(.L_x_145) ;  /* 0xffffffe800c47947 */ /* 0x000fea000383ffff */
.L_x_122:
[----:B------:R-:W-:Y:S01]  /*7580*/  BSSY B0, `(.L_x_146) ;  /* 0x0000006000007945 */ /* 0x000fe20003800000 */
[----:B------:R-:W-:-:S07]  /*7590*/  IMAD.MOV.U32 R7, RZ, RZ, -0x1 ;  /* 0xffffffffff077424 */ /* 0x000fce00078e00ff */
[----:B------:R-:W-:Y:S05]  /*75a0*/  WARPSYNC.COLLECTIVE R7, `(.L_x_147) ;  /* 0x00000000070c7348 */ /* 0x000fea0003c00000 */
[----:B------:R-:W-:Y:S02]  /*75b0*/  ELECT P0, UR62, PT ;  /* 0x00000000003e782f */ /* 0x000fe40003800000 */
[----:B------:R-:W-:Y:S01]  /*75c0*/  MOV R7, UR62 ;  /* 0x0000003e00077c02 */ /* 0x000fe20008000f00 */
[----:B------:R-:W-:Y:S10]  /*75d0*/  ENDCOLLECTIVE ;  /* 0x000000000000791b */ /* 0x000ff40003800000 */
.L_x_147:
[----:B------:R-:W-:Y:S05]  /*75e0*/  BSYNC B0 ;  /* 0x0000000000007941 */ /* 0x000fea0003800000 */
.L_x_146:
[----:B------:R-:W-:Y:S05]  /*75f0*/  BRA `(.L_x_148) ;  /* 0xfffffff400187947 */ /* 0x000fea000383ffff */
.L_x_126:
[----:B0-----:R0:W1:Y:S02]  /*7600*/  SYNCS.PHASECHK.TRANS64.TRYWAIT P0, [R7+URZ], R2 ;  /* 0x00000002070075a7 */ /* 0x001064000800017f */
[----:B-1----:R-:W-:Y:S05]  /*7610*/  @!P0 NANOSLEEP.SYNCS 0x989680 ;  /* 0x009896800000895d */ /* 0x002fea0003900000 */
[----:B------:R-:W1:Y:S02]  /*7620*/  @!P0 SYNCS.PHASECHK.TRANS64 P0, [R7+URZ], R2 ;  /* 0x00000002070085a7 */ /* 0x000e64000800007f */
[----:B-1----:R-:W-:Y:S05]  /*7630*/  @!P0 BRA `(.L_x_126) ;  /* 0xfffffffc00f08947 */ /* 0x002fea000383ffff */
[----:B------:R-:W-:Y:S05]  /*7640*/  BRA `(.L_x_149) ;  /* 0xfffffff400587947 */ /* 0x000fea000383ffff */
.L_x_127:
[----:B0-----:R0:W1:Y:S02]  /*7650*/  SYNCS.PHASECHK.TRANS64.TRYWAIT P0, [R9+URZ], R4 ;  /* 0x00000004090075a7 */ /* 0x001064000800017f */
[----:B-1----:R-:W-:Y:S05]  /*7660*/  @!P0 NANOSLEEP.SYNCS 0x989680 ;  /* 0x009896800000895d */ /* 0x002fea0003900000 */
[----:B------:R-:W1:Y:S02]  /*7670*/  @!P0 SYNCS.PHASECHK.TRANS64 P0, [R9+URZ], R4 ;  /* 0x00000004090085a7 */ /* 0x000e64000800007f */
[----:B-1----:R-:W-:Y:S05]  /*7680*/  @!P0 BRA `(.L_x_127) ;  /* 0xfffffffc00f08947 */ /* 0x002fea000383ffff */
[----:B------:R-:W-:Y:S05]  /*7690*/  BRA `(.L_x_150) ;  /* 0xfffffff400687947 */ /* 0x000fea000383ffff */
.L_x_128:
[----:B0-----:R0:W1:Y:S02]  /*76a0*/  SYNCS.PHASECHK.TRANS64.TRYWAIT P0, [R6+URZ], R5 ;  /* 0x00000005060075a7 */ /* 0x001064000800017f */
[----:B-1----:R-:W-:Y:S05]  /*76b0*/  @!P0 NANOSLEEP.SYNCS 0x989680 ;  /* 0x009896800000895d */ /* 0x002fea0003900000 */
[----:B------:R-:W1:Y:S02]  /*76c0*/  @!P0 SYNCS.PHASECHK.TRANS64 P0, [R6+URZ], R5 ;  /* 0x00000005060085a7 */ /* 0x000e64000800007f */
[----:B-1----:R-:W-:Y:S05]  /*76d0*/  @!P0 BRA `(.L_x_128) ;  /* 0xfffffffc00f08947 */ /* 0x002fea000383ffff */
[----:B------:R-:W-:Y:S05]  /*76e0*/  BRA `(.L_x_151) ;  /* 0xfffffff400787947 */ /* 0x000fea000383ffff */
.L_x_129:
[----:B0-----:R0:W1:Y:S02]  /*76f0*/  SYNCS.PHASECHK.TRANS64.TRYWAIT P0, [R9+URZ], R4 ;  /* 0x00000004090075a7 */ /* 0x001064000800017f */
[----:B-1----:R-:W-:Y:S05]  /*7700*/  @!P0 NANOSLEEP.SYNCS 0x989680 ;  /* 0x009896800000895d */ /* 0x002fea0003900000 */
[----:B------:R-:W1:Y:S02]  /*7710*/  @!P0 SYNCS.PHASECHK.TRANS64 P0, [R9+URZ], R4 ;  /* 0x00000004090085a7 */ /* 0x000e64000800007f */
[----:B-1----:R-:W-:Y:S05]  /*7720*/  @!P0 BRA `(.L_x_129) ;  /* 0xfffffffc00f08947 */ /* 0x002fea000383ffff */
[----:B------:R-:W-:Y:S05]  /*7730*/  BRA `(.L_x_152) ;  /* 0xfffffff400887947 */ /* 0x000fea000383ffff */
.L_x_130:
[----:B0-----:R0:W1:Y:S02]  /*7740*/  SYNCS.PHASECHK.TRANS64.TRYWAIT P0, [R6+URZ], R5 ;  /* 0x00000005060075a7 */ /* 0x001064000800017f */
[----:B-1----:R-:W-:Y:S05]  /*7750*/  @!P0 NANOSLEEP.SYNCS 0x989680 ;  /* 0x009896800000895d */ /* 0x002fea0003900000 */
[----:B------:R-:W1:Y:S02]  /*7760*/  @!P0 SYNCS.PHASECHK.TRANS64 P0, [R6+URZ], R5 ;  /* 0x00000005060085a7 */ /* 0x000e64000800007f */
[----:B-1----:R-:W-:Y:S05]  /*7770*/  @!P0 BRA `(.L_x_130) ;  /* 0xfffffffc00f08947 */ /* 0x002fea000383ffff */
[----:B------:R-:W-:Y:S05]  /*7780*/  BRA `(.L_x_153) ;  /* 0xfffffff400987947 */ /* 0x000fea000383ffff */
.L_x_131:
[----:B0-----:R0:W1:Y:S02]  /*7790*/  SYNCS.PHASECHK.TRANS64.TRYWAIT P0, [R9+URZ], R4 ;  /* 0x00000004090075a7 */ /* 0x001064000800017f */
[----:B-1----:R-:W-:Y:S05]  /*77a0*/  @!P0 NANOSLEEP.SYNCS 0x989680 ;  /* 0x009896800000895d */ /* 0x002fea0003900000 */
[----:B------:R-:W1:Y:S02]  /*77b0*/  @!P0 SYNCS.PHASECHK.TRANS64 P0, [R9+URZ], R4 ;  /* 0x00000004090085a7 */ /* 0x000e64000800007f */
[----:B-1----:R-:W-:Y:S05]  /*77c0*/  @!P0 BRA `(.L_x_131) ;  /* 0xfffffffc00f08947 */ /* 0x002fea000383ffff */
[----:B------:R-:W-:Y:S05]  /*77d0*/  BRA `(.L_x_154) ;  /* 0xfffffff400a87947 */ /* 0x000fea000383ffff */
.L_x_132:
[----:B0-----:R0:W1:Y:S02]  /*77e0*/  SYNCS.PHASECHK.TRANS64.TRYWAIT P0, [R6+URZ], R5 ;  /* 0x00000005060075a7 */ /* 0x001064000800017f */
[----:B-1----:R-:W-:Y:S05]  /*77f0*/  @!P0 NANOSLEEP.SYNCS 0x989680 ;  /* 0x009896800000895d */ /* 0x002fea0003900000 */
[----:B------:R-:W1:Y:S02]  /*7800*/  @!P0 SYNCS.PHASECHK.TRANS64 P0, [R6+URZ], R5 ;  /* 0x00000005060085a7 */ /* 0x000e64000800007f */
[----:B-1----:R-:W-:Y:S05]  /*7810*/  @!P0 BRA `(.L_x_132) ;  /* 0xfffffffc00f08947 */ /* 0x002fea000383ffff */
[----:B------:R-:W-:Y:S05]  /*7820*/  BRA `(.L_x_155) ;  /* 0xfffffff400b87947 */ /* 0x000fea000383ffff */
.L_x_133:
[----:B0-----:R0:W1:Y:S02]  /*7830*/  SYNCS.PHASECHK.TRANS64.TRYWAIT P0, [R9+URZ], R4 ;  /* 0x00000004090075a7 */ /* 0x001064000800017f */
[----:B-1----:R-:W-:Y:S05]  /*7840*/  @!P0 NANOSLEEP.SYNCS 0x989680 ;  /* 0x009896800000895d */ /* 0x002fea0003900000 */
[----:B------:R-:W1:Y:S02]  /*7850*/  @!P0 SYNCS.PHASECHK.TRANS64 P0, [R9+URZ], R4 ;  /* 0x00000004090085a7 */ /* 0x000e64000800007f */
[----:B-1----:R-:W-:Y:S05]  /*7860*/  @!P0 BRA `(.L_x_133) ;  /* 0xfffffffc00f08947 */ /* 0x002fea000383ffff */
[----:B------:R-:W-:Y:S05]  /*7870*/  BRA `(.L_x_156) ;  /* 0xfffffff400c87947 */ /* 0x000fea000383ffff */
.L_x_134:
[----:B0-----:R0:W1:Y:S02]  /*7880*/  SYNCS.PHASECHK.TRANS64.TRYWAIT P0, [R6+URZ], R5 ;  /* 0x00000005060075a7 */ /* 0x001064000800017f */
[----:B-1----:R-:W-:Y:S05]  /*7890*/  @!P0 NANOSLEEP.SYNCS 0x989680 ;  /* 0x009896800000895d */ /* 0x002fea0003900000 */
[----:B------:R-:W1:Y:S02]  /*78a0*/  @!P0 SYNCS.PHASECHK.TRANS64 P0, [R6+URZ], R5 ;  /* 0x00000005060085a7 */ /* 0x000e64000800007f */
[----:B-1----:R-:W-:Y:S05]  /*78b0*/  @!P0 BRA `(.L_x_134) ;  /* 0xfffffffc00f08947 */ /* 0x002fea000383ffff */
[----:B------:R-:W-:Y:S05]  /*78c0*/  BRA `(.L_x_157) ;  /* 0xfffffff400d87947 */ /* 0x000fea000383ffff */
.L_x_135:
[----:B0-----:R0:W1:Y:S02]  /*78d0*/  SYNCS.PHASECHK.TRANS64.TRYWAIT P0, [R9+URZ], R4 ;  /* 0x00000004090075a7 */ /* 0x001064000800017f */
[----:B-1----:R-:W-:Y:S05]  /*78e0*/  @!P0 NANOSLEEP.SYNCS 0x989680 ;  /* 0x009896800000895d */ /* 0x002fea0003900000 */
[----:B------:R-:W1:Y:S02]  /*78f0*/  @!P0 SYNCS.PHASECHK.TRANS64 P0, [R9+URZ], R4 ;  /* 0x00000004090085a7 */ /* 0x000e64000800007f */
[----:B-1----:R-:W-:Y:S05]  /*7900*/  @!P0 BRA `(.L_x_135) ;  /* 0xfffffffc00f08947 */ /* 0x002fea000383ffff */
[----:B------:R-:W-:Y:S05]  /*7910*/  BRA `(.L_x_158) ;  /* 0xfffffff400e87947 */ /* 0x000fea000383ffff */
.L_x_136:
[----:B0-----:R0:W1:Y:S02]  /*7920*/  SYNCS.PHASECHK.TRANS64.TRYWAIT P0, [R6+URZ], R5 ;  /* 0x00000005060075a7 */ /* 0x001064000800017f */
[----:B-1----:R-:W-:Y:S05]  /*7930*/  @!P0 NANOSLEEP.SYNCS 0x989680 ;  /* 0x009896800000895d */ /* 0x002fea0003900000 */
[----:B------:R-:W1:Y:S02]  /*7940*/  @!P0 SYNCS.PHASECHK.TRANS64 P0, [R6+URZ], R5 ;  /* 0x00000005060085a7 */ /* 0x000e64000800007f */
[----:B-1----:R-:W-:Y:S05]  /*7950*/  @!P0 BRA `(.L_x_136) ;  /* 0xfffffffc00f08947 */ /* 0x002fea000383ffff */
[----:B------:R-:W-:Y:S05]  /*7960*/  BRA `(.L_x_159) ;  /* 0xfffffff400f87947 */ /* 0x000fea000383ffff */
.L_x_137:
[----:B0-----:R0:W1:Y:S02]  /*7970*/  SYNCS.PHASECHK.TRANS64.TRYWAIT P0, [R9+URZ], R4 ;  /* 0x00000004090075a7 */ /* 0x001064000800017f */
[----:B-1----:R-:W-:Y:S05]  /*7980*/  @!P0 NANOSLEEP.SYNCS 0x989680 ;  /* 0x009896800000895d */ /* 0x002fea0003900000 */
[----:B------:R-:W1:Y:S02]  /*7990*/  @!P0 SYNCS.PHASECHK.TRANS64 P0, [R9+URZ], R4 ;  /* 0x00000004090085a7 */ /* 0x000e64000800007f */
[----:B-1----:R-:W-:Y:S05]  /*79a0*/  @!P0 BRA `(.L_x_137) ;  /* 0xfffffffc00f08947 */ /* 0x002fea000383ffff */
[----:B------:R-:W-:Y:S05]  /*79b0*/  BRA `(.L_x_160) ;  /* 0xfffffff800087947 */ /* 0x000fea000383ffff */
.L_x_138:
[----:B0-----:R0:W1:Y:S02]  /*79c0*/  SYNCS.PHASECHK.TRANS64.TRYWAIT P0, [R6+URZ], R5 ;  /* 0x00000005060075a7 */ /* 0x001064000800017f */
[----:B-1----:R-:W-:Y:S05]  /*79d0*/  @!P0 NANOSLEEP.SYNCS 0x989680 ;  /* 0x009896800000895d */ /* 0x002fea0003900000 */
[----:B------:R-:W1:Y:S02]  /*79e0*/  @!P0 SYNCS.PHASECHK.TRANS64 P0, [R6+URZ], R5 ;  /* 0x00000005060085a7 */ /* 0x000e64000800007f */
[----:B-1----:R-:W-:Y:S05]  /*79f0*/  @!P0 BRA `(.L_x_138) ;  /* 0xfffffffc00f08947 */ /* 0x002fea000383ffff */
[----:B------:R-:W-:Y:S05]  /*7a00*/  BRA `(.L_x_161) ;  /* 0xfffffff800187947 */ /* 0x000fea000383ffff */
.L_x_139:
[----:B0-----:R0:W1:Y:S02]  /*7a10*/  SYNCS.PHASECHK.TRANS64.TRYWAIT P0, [R9+URZ], R4 ;  /* 0x00000004090075a7 */ /* 0x001064000800017f */
[----:B-1----:R-:W-:Y:S05]  /*7a20*/  @!P0 NANOSLEEP.SYNCS 0x989680 ;  /* 0x009896800000895d */ /* 0x002fea0003900000 */
[----:B------:R-:W1:Y:S02]  /*7a30*/  @!P0 SYNCS.PHASECHK.TRANS64 P0, [R9+URZ], R4 ;  /* 0x00000004090085a7 */ /* 0x000e64000800007f */
[----:B-1----:R-:W-:Y:S05]  /*7a40*/  @!P0 BRA `(.L_x_139) ;  /* 0xfffffffc00f08947 */ /* 0x002fea000383ffff */
[----:B------:R-:W-:Y:S05]  /*7a50*/  BRA `(.L_x_162) ;  /* 0xfffffff800287947 */ /* 0x000fea000383ffff */
.L_x_140:
[----:B0-----:R0:W1:Y:S02]  /*7a60*/  SYNCS.PHASECHK.TRANS64.TRYWAIT P0, [R6+URZ], R5 ;  /* 0x00000005060075a7 */ /* 0x001064000800017f */
[----:B-1----:R-:W-:Y:S05]  /*7a70*/  @!P0 NANOSLEEP.SYNCS 0x989680 ;  /* 0x009896800000895d */ /* 0x002fea0003900000 */
[----:B------:R-:W1:Y:S02]  /*7a80*/  @!P0 SYNCS.PHASECHK.TRANS64 P0, [R6+URZ], R5 ;  /* 0x00000005060085a7 */ /* 0x000e64000800007f */
[----:B-1----:R-:W-:Y:S05]  /*7a90*/  @!P0 BRA `(.L_x_140) ;  /* 0xfffffffc00f08947 */ /* 0x002fea000383ffff */
[----:B------:R-:W-:Y:S05]  /*7aa0*/  BRA `(.L_x_163) ;  /* 0xfffffff800307947 */ /* 0x000fea000383ffff */
.L_x_164:
[----:B------:R-:W-:-:S00]  /*7ab0*/  BRA `(.L_x_164) ;  /* 0xfffffffc00fc7947 */ /* 0x000fc0000383ffff */
[----:B------:R-:W-:-:S00]  /*7ac0*/  NOP ;  /* 0x0000000000007918 */ /* 0x000fc00000000000 */
        /* <DEDUP_REMOVED lines=11> */
.L_x_165:


//--------------------- .nv.shared._ZN7cutlass13device_kernelINS_4gemm6kernel13GemmUniversalIN4cute5tupleIJiiiiEEENS1_10collective13CollectiveMmaINS1_37MainloopSm90TmaGmmaWarpSpecializedFP8ILi16ENS5_IJNS4_1CILi2EEENSA_ILi1EEESC_EEENS1_35KernelTmaWarpSpecializedCooperativeEEENS5_IJNSA_ILi192EEENSA_ILi32EEENSA_ILi64EEEEEENS_12float_e4m3_tENS5_IJlSC_lEEESK_SL_NS4_8TiledMMAINS4_8MMA_AtomIJNS4_4SM904GMMA30MMA_64x32x32_F32E4M3E4M3_SS_TNILNSP_7ScaleInE1ELSR_1EEEEEENS4_6LayoutISD_NS5_IJSC_NSA_ILi0EEESV_EEEEENS5_IJNS4_10UnderscoreESY_SY_EEEEENS4_13SM90_TMA_LOADENS4_14ComposedLayoutINS4_7SwizzleILi2ELi4ELi3EEENS4_18smem_ptr_flag_bitsILi8EEENSU_INS5_IJNSA_ILi8EEESI_EEENS5_IJSI_SC_EEEEEEEvNS4_8identityENS4_23SM90_TMA_LOAD_MULTICASTES1B_vS1C_EENS_8epilogue10collective6detail29Sm90TmaWarpSpecializedAdapterINS1G_15DefaultEpilogueISK_SL_SL_NS1F_6thread17LinearCombinationISK_Li1EffLNS1K_9ScaleType4KindE0ELNS_15FloatRoundStyleE2ESK_EENS1_15EpilogueDefaultEEEEEvvEEEEvNT_6ParamsE --------------------------
	.section	.nv.shared._ZN7cutlass13device_kernelINS_4gemm6kernel13GemmUniversalIN4cute5tupleIJiiiiEEENS1_10collective13CollectiveMmaINS1_37MainloopSm90TmaGmmaWarpSpecializedFP8ILi16ENS5_IJNS4_1CILi2EEENSA_ILi1EEESC_EEENS1_35KernelTmaWarpSpecializedCooperativeEEENS5_IJNSA_ILi192EEENSA_ILi32EEENSA_ILi64EEEEEENS_12float_e4m3_tENS5_IJlSC_lEEESK_SL_NS4_8TiledMMAINS4_8MMA_AtomIJNS4_4SM904GMMA30MMA_64x32x32_F32E4M3E4M3_SS_TNILNSP_7ScaleInE1ELSR_1EEEEEENS4_6LayoutISD_NS5_IJSC_NSA_ILi0EEESV_EEEEENS5_IJNS4_10UnderscoreESY_SY_EEEEENS4_13SM90_TMA_LOADENS4_14ComposedLayoutINS4_7SwizzleILi2ELi4ELi3EEENS4_18smem_ptr_flag_bitsILi8EEENSU_INS5_IJNSA_ILi8EEESI_EEENS5_IJSI_SC_EEEEEEEvNS4_8identityENS4_23SM90_TMA_LOAD_MULTICASTES1B_vS1C_EENS_8epilogue10collective6detail29Sm90TmaWarpSpecializedAdapterINS1G_15DefaultEpilogueISK_SL_SL_NS1F_6thread17LinearCombinationISK_Li1EffLNS1K_9ScaleType4KindE0ELNS_15FloatRoundStyleE2ESK_EENS1_15EpilogueDefaultEEEEEvvEEEEvNT_6ParamsE,"aw",@nobits
	.sectionflags	@""
	.align	16
	.zero		1024


//--------------------- .nv.shared.reserved.0     --------------------------
	.section	.nv.shared.reserved.0,"aw",@nobits
	.weak		__nv_reservedSMEM_offset_0_alias
	.size		__nv_reservedSMEM_offset_0_alias, 0, 0
	.other		__nv_reservedSMEM_offset_0_alias,@"STO_CUDA_RESERVED_SHARED STV_DEFAULT"
__nv_reservedSMEM_offset_0_alias:
	.zero		0


//--------------------- .nv.global                --------------------------
	.section	.nv.global,"aw",@nobits
.nv.global:
	.type		_ZN40_INTERNAL_f9387496_4_k_cu_5877e8fd_128304cute1_E,@object
	.size		_ZN40_INTERNAL_f9387496_4_k_cu_5877e8fd_128304cute1_E,(_ZN40_INTERNAL_f9387496_4_k_cu_5877e8fd_128304cuda3std3__45__cpo6cbeginE - _ZN40_INTERNAL_f9387496_4_k_cu_5877e8fd_128304cute1_E)
_ZN40_INTERNAL_f9387496_4_k_cu_5877e8fd_128304cute1_E:
	.zero		1
	.type		_ZN40_INTERNAL_f9387496_4_k_cu_5877e8fd_128304cuda3std3__45__cpo6cbeginE,@object
	.size		_ZN40_INTERNAL_f9387496_4_k_cu_5877e8fd_128304cuda3std3__45__cpo6cbeginE,(_ZN40_INTERNAL_f9387496_4_k_cu_5877e8fd_128304cuda3std3__48in_placeE - _ZN40_INTERNAL_f9387496_4_k_cu_5877e8fd_128304cuda3std3__45__cpo6cbeginE)
_ZN40_INTERNAL_f9387496_4_k_cu_5877e8fd_128304cuda3std3__45__cpo6cbeginE:
	.zero		1
	.type		_ZN40_INTERNAL_f9387496_4_k_cu_5877e8fd_128304cuda3std3__48in_placeE,@object
	.size		_ZN40_INTERNAL_f9387496_4_k_cu_5877e8fd_128304cuda3std3__48in_placeE,(_ZN40_INTERNAL_f9387496_4_k_cu_5877e8fd_128304cuda3std6ranges3__45__cpo9iter_moveE - _ZN40_INTERNAL_f9387496_4_k_cu_5877e8fd_128304cuda3std3__48in_placeE)
_ZN40_INTERNAL_f9387496_4_k_cu_5877e8fd_128304cuda3std3__48in_placeE:
	.zero		1
	.type		_ZN40_INTERNAL_f9387496_4_k_cu_5877e8fd_128304cuda3std6ranges3__45__cpo9iter_moveE,@object
	.size		_ZN40_INTERNAL_f9387496_4_k_cu_5877e8fd_128304cuda3std6ranges3__45__cpo9iter_moveE,(_ZN40_INTERNAL_f9387496_4_k_cu_5877e8fd_128304cuda3std3__45__cpo5beginE - _ZN40_INTERNAL_f9387496_4_k_cu_5877e8fd_128304cuda3std6ranges3__45__cpo9iter_moveE)
_ZN40_INTERNAL_f9387496_4_k_cu_5877e8fd_128304cuda3std6ranges3__45__cpo9iter_moveE:
	.zero		1
	.type		_ZN40_INTERNAL_f9387496_4_k_cu_5877e8fd_128304cuda3std3__45__cpo5beginE,@object
	.size		_ZN40_INTERNAL_f9387496_4_k_cu_5877e8fd_128304cuda3std3__45__cpo5beginE,(_ZN40_INTERNAL_f9387496_4_k_cu_5877e8fd_128304cuda3std3__442_GLOBAL__N__f9387496_4_k_cu_5877e8fd_128306ignoreE - _ZN40_INTERNAL_f9387496_4_k_cu_5877e8fd_128304cuda3std3__45__cpo5beginE)
_ZN40_INTERNAL_f9387496_4_k_cu_5877e8fd_128304cuda3std3__45__cpo5beginE:
	.zero		1
	.type		_ZN40_INTERNAL_f9387496_4_k_cu_5877e8fd_128304cuda3std3__442_GLOBAL__N__f9387496_4_k_cu_5877e8fd_128306ignoreE,@object
	.size		_ZN40_INTERNAL_f9387496_4_k_cu_5877e8fd_128304cuda3std3__442_GLOBAL__N__f9387496_4_k_cu_5877e8fd_128306ignoreE,(_ZN40_INTERNAL_f9387496_4_k_cu_5877e8fd_128304cute7productE - _ZN40_INTERNAL_f9387496_4_k_cu_5877e8fd_128304cuda3std3__442_GLOBAL__N__f9387496_4_k_cu_5877e8fd_128306ignoreE)
_ZN40_INTERNAL_f9387496_4_k_cu_5877e8fd_128304cuda3std3__442_GLOBAL__N__f9387496_4_k_cu_5877e8fd_128306ignoreE:
	.zero		1
	.type		_ZN40_INTERNAL_f9387496_4_k_cu_5877e8fd_128304cute7productE,@object
	.size		_ZN40_INTERNAL_f9387496_4_k_cu_5877e8fd_128304cute7productE,(_ZN40_INTERNAL_f9387496_4_k_cu_5877e8fd_128304cuda3std3__45__cpo3endE - _ZN40_INTERNAL_f9387496_4_k_cu_5877e8fd_128304cute7productE)
_ZN40_INTERNAL_f9387496_4_k_cu_5877e8fd_128304cute7productE:
	.zero		1
	.type		_ZN40_INTERNAL_f9387496_4_k_cu_5877e8fd_128304cuda3std3__45__cpo3endE,@object
	.size		_ZN40_INTERNAL_f9387496_4_k_cu_5877e8fd_128304cuda3std3__45__cpo3endE,(_ZN40_INTERNAL_f9387496_4_k_cu_5877e8fd_128304cuda3std3__419piecewise_constructE - _ZN40_INTERNAL_f9387496_4_k_cu_5877e8fd_128304cuda3std3__45__cpo3endE)
_ZN40_INTERNAL_f9387496_4_k_cu_5877e8fd_128304cuda3std3__45__cpo3endE:
	.zero		1
	.type		_ZN40_INTERNAL_f9387496_4_k_cu_5877e8fd_128304cuda3std3__419piecewise_constructE,@object
	.size		_ZN40_INTERNAL_f9387496_4_k_cu_5877e8fd_128304cuda3std3__419piecewise_constructE,(_ZN40_INTERNAL_f9387496_4_k_cu_5877e8fd_128304cuda3std3__45__cpo4cendE - _ZN40_INTERNAL_f9387496_4_k_cu_5877e8fd_128304cuda3std3__419piecewise_constructE)
_ZN40_INTERNAL_f9387496_4_k_cu_5877e8fd_128304cuda3std3__419piecewise_constructE:
	.zero		1
	.type		_ZN40_INTERNAL_f9387496_4_k_cu_5877e8fd_128304cuda3std3__45__cpo4cendE,@object
	.size		_ZN40_INTERNAL_f9387496_4_k_cu_5877e8fd_128304cuda3std3__45__cpo4cendE,(_ZN40_INTERNAL_f9387496_4_k_cu_5877e8fd_128304cuda3std6ranges3__45__cpo4swapE - _ZN40_INTERNAL_f9387496_4_k_cu_5877e8fd_128304cuda3std3__45__cpo4cendE)
_ZN40_INTERNAL_f9387496_4_k_cu_5877e8fd_128304cuda3std3__45__cpo4cendE:
	.zero		1
	.type		_ZN40_INTERNAL_f9387496_4_k_cu_5877e8fd_128304cuda3std6ranges3__45__cpo4swapE,@object
	.size		_ZN40_INTERNAL_f9387496_4_k_cu_5877e8fd_128304cuda3std6ranges3__45__cpo4swapE,(.L_7 - _ZN40_INTERNAL_f9387496_4_k_cu_5877e8fd_128304cuda3std6ranges3__45__cpo4swapE)
_ZN40_INTERNAL_f9387496_4_k_cu_5877e8fd_128304cuda3std6ranges3__45__cpo4swapE:
	.zero		1
.L_7:


//--------------------- .nv.constant0._ZN7cutlass13device_kernelINS_4gemm6kernel13GemmUniversalIN4cute5tupleIJiiiiEEENS1_10collective13CollectiveMmaINS1_37MainloopSm90TmaGmmaWarpSpecializedFP8ILi16ENS5_IJNS4_1CILi2EEENSA_ILi1EEESC_EEENS1_35KernelTmaWarpSpecializedCooperativeEEENS5_IJNSA_ILi192EEENSA_ILi32EEENSA_ILi64EEEEEENS_12float_e4m3_tENS5_IJlSC_lEEESK_SL_NS4_8TiledMMAINS4_8MMA_AtomIJNS4_4SM904GMMA30MMA_64x32x32_F32E4M3E4M3_SS_TNILNSP_7ScaleInE1ELSR_1EEEEEENS4_6LayoutISD_NS5_IJSC_NSA_ILi0EEESV_EEEEENS5_IJNS4_10UnderscoreESY_SY_EEEEENS4_13SM90_TMA_LOADENS4_14ComposedLayoutINS4_7SwizzleILi2ELi4ELi3EEENS4_18smem_ptr_flag_bitsILi8EEENSU_INS5_IJNSA_ILi8EEESI_EEENS5_IJSI_SC_EEEEEEEvNS4_8identityENS4_23SM90_TMA_LOAD_MULTICASTES1B_vS1C_EENS_8epilogue10collective6detail29Sm90TmaWarpSpecializedAdapterINS1G_15DefaultEpilogueISK_SL_SL_NS1F_6thread17LinearCombinationISK_Li1EffLNS1K_9ScaleType4KindE0ELNS_15FloatRoundStyleE2ESK_EENS1_15EpilogueDefaultEEEEEvvEEEEvNT_6ParamsE --------------------------
	.section	.nv.constant0._ZN7cutlass13device_kernelINS_4gemm6kernel13GemmUniversalIN4cute5tupleIJiiiiEEENS1_10collective13CollectiveMmaINS1_37MainloopSm90TmaGmmaWarpSpecializedFP8ILi16ENS5_IJNS4_1CILi2EEENSA_ILi1EEESC_EEENS1_35KernelTmaWarpSpecializedCooperativeEEENS5_IJNSA_ILi192EEENSA_ILi32EEENSA_ILi64EEEEEENS_12float_e4m3_tENS5_IJlSC_lEEESK_SL_NS4_8TiledMMAINS4_8MMA_AtomIJNS4_4SM904GMMA30MMA_64x32x32_F32E4M3E4M3_SS_TNILNSP_7ScaleInE1ELSR_1EEEEEENS4_6LayoutISD_NS5_IJSC_NSA_ILi0EEESV_EEEEENS5_IJNS4_10UnderscoreESY_SY_EEEEENS4_13SM90_TMA_LOADENS4_14ComposedLayoutINS4_7SwizzleILi2ELi4ELi3EEENS4_18smem_ptr_flag_bitsILi8EEENSU_INS5_IJNSA_ILi8EEESI_EEENS5_IJSI_SC_EEEEEEEvNS4_8identityENS4_23SM90_TMA_LOAD_MULTICASTES1B_vS1C_EENS_8epilogue10collective6detail29Sm90TmaWarpSpecializedAdapterINS1G_15DefaultEpilogueISK_SL_SL_NS1F_6thread17LinearCombinationISK_Li1EffLNS1K_9ScaleType4KindE0ELNS_15FloatRoundStyleE2ESK_EENS1_15EpilogueDefaultEEEEEvvEEEEvNT_6ParamsE,"a",@progbits
	.sectionflags	@""
	.align	4
.nv.constant0._ZN7cutlass13device_kernelINS_4gemm6kernel13GemmUniversalIN4cute5tupleIJiiiiEEENS1_10collective13CollectiveMmaINS1_37MainloopSm90TmaGmmaWarpSpecializedFP8ILi16ENS5_IJNS4_1CILi2EEENSA_ILi1EEESC_EEENS1_35KernelTmaWarpSpecializedCooperativeEEENS5_IJNSA_ILi192EEENSA_ILi32EEENSA_ILi64EEEEEENS_12float_e4m3_tENS5_IJlSC_lEEESK_SL_NS4_8TiledMMAINS4_8MMA_AtomIJNS4_4SM904GMMA30MMA_64x32x32_F32E4M3E4M3_SS_TNILNSP_7ScaleInE1ELSR_1EEEEEENS4_6LayoutISD_NS5_IJSC_NSA_ILi0EEESV_EEEEENS5_IJNS4_10UnderscoreESY_SY_EEEEENS4_13SM90_TMA_LOADENS4_14ComposedLayoutINS4_7SwizzleILi2ELi4ELi3EEENS4_18smem_ptr_flag_bitsILi8EEENSU_INS5_IJNSA_ILi8EEESI_EEENS5_IJSI_SC_EEEEEEEvNS4_8identityENS4_23SM90_TMA_LOAD_MULTICASTES1B_vS1C_EENS_8epilogue10collective6detail29Sm90TmaWarpSpecializedAdapterINS1G_15DefaultEpilogueISK_SL_SL_NS1F_6thread17LinearCombinationISK_Li1EffLNS1K_9ScaleType4KindE0ELNS_15FloatRoundStyleE2ESK_EENS1_15EpilogueDefaultEEEEEvvEEEEvNT_6ParamsE:
	.zero		1664


//--------------------- SYMBOLS --------------------------

	.type		.nv.reservedSmem.offset0,@object
	.size		.nv.reservedSmem.offset0,0x4
